//
// Generated by NVIDIA NVVM Compiler
//
// Compiler Build ID: CL-36424714
// Cuda compilation tools, release 13.0, V13.0.88
// Based on NVVM 20.0.0
//

.version 9.0
.target sm_100
.address_size 64

	// .globl	_Z10incl_pfsumPfi
.global .align 1 .b8 _ZN34_INTERNAL_94bcd9df_4_k_cu_1a926bc84cuda3std3__45__cpo5beginE[1];
.global .align 1 .b8 _ZN34_INTERNAL_94bcd9df_4_k_cu_1a926bc84cuda3std3__45__cpo3endE[1];
.global .align 1 .b8 _ZN34_INTERNAL_94bcd9df_4_k_cu_1a926bc84cuda3std3__45__cpo6cbeginE[1];
.global .align 1 .b8 _ZN34_INTERNAL_94bcd9df_4_k_cu_1a926bc84cuda3std3__45__cpo4cendE[1];
.global .align 1 .b8 _ZN34_INTERNAL_94bcd9df_4_k_cu_1a926bc84cuda3std3__45__cpo6rbeginE[1];
.global .align 1 .b8 _ZN34_INTERNAL_94bcd9df_4_k_cu_1a926bc84cuda3std3__45__cpo4rendE[1];
.global .align 1 .b8 _ZN34_INTERNAL_94bcd9df_4_k_cu_1a926bc84cuda3std3__45__cpo7crbeginE[1];
.global .align 1 .b8 _ZN34_INTERNAL_94bcd9df_4_k_cu_1a926bc84cuda3std3__45__cpo5crendE[1];
.global .align 1 .b8 _ZN34_INTERNAL_94bcd9df_4_k_cu_1a926bc84cuda3std3__436_GLOBAL__N__94bcd9df_4_k_cu_1a926bc86ignoreE[1];
.global .align 1 .b8 _ZN34_INTERNAL_94bcd9df_4_k_cu_1a926bc84cuda3std3__419piecewise_constructE[1];
.global .align 1 .b8 _ZN34_INTERNAL_94bcd9df_4_k_cu_1a926bc84cuda3std3__48in_placeE[1];
.global .align 1 .b8 _ZN34_INTERNAL_94bcd9df_4_k_cu_1a926bc84cuda3std3__420unreachable_sentinelE[1];
.global .align 1 .b8 _ZN34_INTERNAL_94bcd9df_4_k_cu_1a926bc84cuda3std3__47nulloptE[1];
.global .align 1 .b8 _ZN34_INTERNAL_94bcd9df_4_k_cu_1a926bc84cuda3std3__48unexpectE[1];
.global .align 1 .b8 _ZN34_INTERNAL_94bcd9df_4_k_cu_1a926bc84cuda3std6ranges3__45__cpo4swapE[1];
.global .align 1 .b8 _ZN34_INTERNAL_94bcd9df_4_k_cu_1a926bc84cuda3std6ranges3__45__cpo9iter_moveE[1];
.global .align 1 .b8 _ZN34_INTERNAL_94bcd9df_4_k_cu_1a926bc84cuda3std6ranges3__45__cpo5beginE[1];
.global .align 1 .b8 _ZN34_INTERNAL_94bcd9df_4_k_cu_1a926bc84cuda3std6ranges3__45__cpo3endE[1];
.global .align 1 .b8 _ZN34_INTERNAL_94bcd9df_4_k_cu_1a926bc84cuda3std6ranges3__45__cpo6cbeginE[1];
.global .align 1 .b8 _ZN34_INTERNAL_94bcd9df_4_k_cu_1a926bc84cuda3std6ranges3__45__cpo4cendE[1];
.global .align 1 .b8 _ZN34_INTERNAL_94bcd9df_4_k_cu_1a926bc84cuda3std6ranges3__45__cpo7advanceE[1];
.global .align 1 .b8 _ZN34_INTERNAL_94bcd9df_4_k_cu_1a926bc84cuda3std6ranges3__45__cpo9iter_swapE[1];
.global .align 1 .b8 _ZN34_INTERNAL_94bcd9df_4_k_cu_1a926bc84cuda3std6ranges3__45__cpo4nextE[1];
.global .align 1 .b8 _ZN34_INTERNAL_94bcd9df_4_k_cu_1a926bc84cuda3std6ranges3__45__cpo4prevE[1];
.global .align 1 .b8 _ZN34_INTERNAL_94bcd9df_4_k_cu_1a926bc84cuda3std6ranges3__45__cpo4dataE[1];
.global .align 1 .b8 _ZN34_INTERNAL_94bcd9df_4_k_cu_1a926bc84cuda3std6ranges3__45__cpo5cdataE[1];
.global .align 1 .b8 _ZN34_INTERNAL_94bcd9df_4_k_cu_1a926bc84cuda3std6ranges3__45__cpo4sizeE[1];
.global .align 1 .b8 _ZN34_INTERNAL_94bcd9df_4_k_cu_1a926bc84cuda3std6ranges3__45__cpo5ssizeE[1];
.global .align 1 .b8 _ZN34_INTERNAL_94bcd9df_4_k_cu_1a926bc84cuda3std6ranges3__45__cpo8distanceE[1];
.global .align 1 .b8 _ZN34_INTERNAL_94bcd9df_4_k_cu_1a926bc86thrust24THRUST_300001_SM_1000_NS8cuda_cub3parE[1];
.global .align 1 .b8 _ZN34_INTERNAL_94bcd9df_4_k_cu_1a926bc86thrust24THRUST_300001_SM_1000_NS8cuda_cub10par_nosyncE[1];
.global .align 1 .b8 _ZN34_INTERNAL_94bcd9df_4_k_cu_1a926bc86thrust24THRUST_300001_SM_1000_NS6system6detail10sequential3seqE[1];
.global .align 1 .b8 _ZN34_INTERNAL_94bcd9df_4_k_cu_1a926bc86thrust24THRUST_300001_SM_1000_NS12placeholders2_1E[1];
.global .align 1 .b8 _ZN34_INTERNAL_94bcd9df_4_k_cu_1a926bc86thrust24THRUST_300001_SM_1000_NS12placeholders2_2E[1];
.global .align 1 .b8 _ZN34_INTERNAL_94bcd9df_4_k_cu_1a926bc86thrust24THRUST_300001_SM_1000_NS12placeholders2_3E[1];
.global .align 1 .b8 _ZN34_INTERNAL_94bcd9df_4_k_cu_1a926bc86thrust24THRUST_300001_SM_1000_NS12placeholders2_4E[1];
.global .align 1 .b8 _ZN34_INTERNAL_94bcd9df_4_k_cu_1a926bc86thrust24THRUST_300001_SM_1000_NS12placeholders2_5E[1];
.global .align 1 .b8 _ZN34_INTERNAL_94bcd9df_4_k_cu_1a926bc86thrust24THRUST_300001_SM_1000_NS12placeholders2_6E[1];
.global .align 1 .b8 _ZN34_INTERNAL_94bcd9df_4_k_cu_1a926bc86thrust24THRUST_300001_SM_1000_NS12placeholders2_7E[1];
.global .align 1 .b8 _ZN34_INTERNAL_94bcd9df_4_k_cu_1a926bc86thrust24THRUST_300001_SM_1000_NS12placeholders2_8E[1];
.global .align 1 .b8 _ZN34_INTERNAL_94bcd9df_4_k_cu_1a926bc86thrust24THRUST_300001_SM_1000_NS12placeholders2_9E[1];
.global .align 1 .b8 _ZN34_INTERNAL_94bcd9df_4_k_cu_1a926bc86thrust24THRUST_300001_SM_1000_NS12placeholders3_10E[1];
.global .align 1 .b8 _ZN34_INTERNAL_94bcd9df_4_k_cu_1a926bc86thrust24THRUST_300001_SM_1000_NS3seqE[1];

.visible .entry _Z10incl_pfsumPfi(
	.param .u64 .ptr .align 1 _Z10incl_pfsumPfi_param_0,
	.param .u32 _Z10incl_pfsumPfi_param_1
)
{
	.reg .pred 	%p<10>;
	.reg .b32 	%r<26>;
	.reg .b32 	%f<8>;
	.reg .b64 	%rd<11>;

	ld.param.u64 	%rd3, [_Z10incl_pfsumPfi_param_0];
	ld.param.u32 	%r10, [_Z10incl_pfsumPfi_param_1];
	cvta.to.global.u64 	%rd1, %rd3;
	mov.u32 	%r11, %ctaid.x;
	mov.u32 	%r12, %ntid.x;
	mul.lo.s32 	%r1, %r11, %r12;
	mov.u32 	%r13, %tid.x;
	add.s32 	%r2, %r1, %r13;
	min.s32 	%r25, %r10, 1024;
	bar.sync 	0;
	setp.lt.s32 	%p1, %r10, 2;
	mul.wide.s32 	%rd4, %r2, 4;
	add.s64 	%rd2, %rd1, %rd4;
	@%p1 bra 	$L__BB0_6;
	mov.b32 	%r24, 2;
$L__BB0_2:
	rem.s32 	%r15, %r2, %r24;
	add.s32 	%r16, %r24, -1;
	setp.ne.s32 	%p2, %r15, %r16;
	@%p2 bra 	$L__BB0_5;
	shr.u32 	%r17, %r24, 1;
	sub.s32 	%r5, %r2, %r17;
	setp.lt.s32 	%p3, %r5, %r1;
	@%p3 bra 	$L__BB0_5;
	mul.wide.s32 	%rd5, %r5, 4;
	add.s64 	%rd6, %rd1, %rd5;
	ld.global.f32 	%f1, [%rd6];
	ld.global.f32 	%f2, [%rd2];
	add.f32 	%f3, %f1, %f2;
	st.global.f32 	[%rd2], %f3;
$L__BB0_5:
	bar.sync 	0;
	shl.b32 	%r24, %r24, 1;
	setp.le.s32 	%p4, %r24, %r25;
	@%p4 bra 	$L__BB0_2;
$L__BB0_6:
	bar.sync 	0;
	and.b32  	%r18, %r2, 1023;
	setp.ne.s32 	%p5, %r18, 0;
	@%p5 bra 	$L__BB0_8;
	mul.wide.s32 	%rd7, %r1, 4;
	add.s64 	%rd8, %rd1, %rd7;
	mov.b32 	%r19, 0;
	st.global.u32 	[%rd8+-4], %r19;
$L__BB0_8:
	bar.sync 	0;
	setp.lt.s32 	%p6, %r10, 1;
	@%p6 bra 	$L__BB0_13;
$L__BB0_9:
	mov.u32 	%r7, %r25;
	rem.s32 	%r20, %r2, %r7;
	add.s32 	%r21, %r7, -1;
	setp.ne.s32 	%p7, %r20, %r21;
	@%p7 bra 	$L__BB0_12;
	shr.u32 	%r22, %r7, 1;
	sub.s32 	%r8, %r2, %r22;
	setp.lt.s32 	%p8, %r8, %r1;
	@%p8 bra 	$L__BB0_12;
	ld.global.f32 	%f4, [%rd2];
	cvt.rzi.s32.f32 	%r23, %f4;
	mul.wide.s32 	%rd9, %r8, 4;
	add.s64 	%rd10, %rd1, %rd9;
	ld.global.f32 	%f5, [%rd10];
	add.f32 	%f6, %f4, %f5;
	st.global.f32 	[%rd2], %f6;
	cvt.rn.f32.s32 	%f7, %r23;
	st.global.f32 	[%rd10], %f7;
$L__BB0_12:
	bar.sync 	0;
	shr.u32 	%r25, %r7, 1;
	setp.gt.u32 	%p9, %r7, 1;
	@%p9 bra 	$L__BB0_9;
$L__BB0_13:
	bar.sync 	0;
	ret;

}
	// .globl	_Z13scat_part_sumPfS_
.visible .entry _Z13scat_part_sumPfS_(
	.param .u64 .ptr .align 1 _Z13scat_part_sumPfS__param_0,
	.param .u64 .ptr .align 1 _Z13scat_part_sumPfS__param_1
)
{
	.reg .b32 	%r<5>;
	.reg .b32 	%f<4>;
	.reg .b64 	%rd<9>;

	ld.param.u64 	%rd1, [_Z13scat_part_sumPfS__param_0];
	ld.param.u64 	%rd2, [_Z13scat_part_sumPfS__param_1];
	cvta.to.global.u64 	%rd3, %rd1;
	cvta.to.global.u64 	%rd4, %rd2;
	mov.u32 	%r1, %ctaid.x;
	mov.u32 	%r2, %ntid.x;
	mov.u32 	%r3, %tid.x;
	mad.lo.s32 	%r4, %r1, %r2, %r3;
	bar.sync 	0;
	mul.wide.u32 	%rd5, %r1, 4;
	add.s64 	%rd6, %rd4, %rd5;
	ld.global.f32 	%f1, [%rd6];
	mul.wide.s32 	%rd7, %r4, 4;
	add.s64 	%rd8, %rd3, %rd7;
	ld.global.f32 	%f2, [%rd8];
	add.f32 	%f3, %f1, %f2;
	st.global.f32 	[%rd8], %f3;
	bar.sync 	0;
	ret;

}
	// .globl	_Z7upsweepPfS_ii
.visible .entry _Z7upsweepPfS_ii(
	.param .u64 .ptr .align 1 _Z7upsweepPfS_ii_param_0,
	.param .u64 .ptr .align 1 _Z7upsweepPfS_ii_param_1,
	.param .u32 _Z7upsweepPfS_ii_param_2,
	.param .u32 _Z7upsweepPfS_ii_param_3
)
{
	.reg .pred 	%p<7>;
	.reg .b32 	%r<15>;
	.reg .b32 	%f<6>;
	.reg .b64 	%rd<15>;

	ld.param.u64 	%rd4, [_Z7upsweepPfS_ii_param_0];
	ld.param.u64 	%rd5, [_Z7upsweepPfS_ii_param_1];
	ld.param.u32 	%r8, [_Z7upsweepPfS_ii_param_2];
	cvta.to.global.u64 	%rd1, %rd5;
	cvta.to.global.u64 	%rd2, %rd4;
	mov.u32 	%r1, %ctaid.x;
	mov.u32 	%r9, %ntid.x;
	mul.lo.s32 	%r2, %r1, %r9;
	mov.u32 	%r3, %tid.x;
	add.s32 	%r4, %r2, %r3;
	bar.sync 	0;
	setp.lt.s32 	%p1, %r8, 2;
	mul.wide.s32 	%rd6, %r4, 4;
	add.s64 	%rd3, %rd2, %rd6;
	@%p1 bra 	$L__BB2_6;
	mov.b32 	%r14, 2;
$L__BB2_2:
	rem.s32 	%r11, %r4, %r14;
	add.s32 	%r12, %r14, -1;
	setp.ne.s32 	%p2, %r11, %r12;
	@%p2 bra 	$L__BB2_5;
	shr.u32 	%r13, %r14, 1;
	sub.s32 	%r6, %r4, %r13;
	setp.lt.s32 	%p3, %r6, %r2;
	@%p3 bra 	$L__BB2_5;
	mul.wide.s32 	%rd7, %r6, 4;
	add.s64 	%rd8, %rd2, %rd7;
	ld.global.f32 	%f1, [%rd8];
	ld.global.f32 	%f2, [%rd3];
	add.f32 	%f3, %f1, %f2;
	st.global.f32 	[%rd3], %f3;
$L__BB2_5:
	bar.sync 	0;
	shl.b32 	%r14, %r14, 1;
	setp.le.s32 	%p4, %r14, %r8;
	@%p4 bra 	$L__BB2_2;
$L__BB2_6:
	bar.sync 	0;
	setp.ne.s32 	%p5, %r3, 1023;
	@%p5 bra 	$L__BB2_10;
	setp.ge.s32 	%p6, %r4, %r8;
	@%p6 bra 	$L__BB2_9;
	ld.global.f32 	%f5, [%rd3];
	mul.wide.u32 	%rd13, %r1, 4;
	add.s64 	%rd14, %rd1, %rd13;
	st.global.f32 	[%rd14], %f5;
	bra.uni 	$L__BB2_10;
$L__BB2_9:
	mul.wide.s32 	%rd9, %r8, 4;
	add.s64 	%rd10, %rd2, %rd9;
	ld.global.f32 	%f4, [%rd10+-4];
	mul.wide.u32 	%rd11, %r1, 4;
	add.s64 	%rd12, %rd1, %rd11;
	st.global.f32 	[%rd12], %f4;
$L__BB2_10:
	bar.sync 	0;
	ret;

}
	// .globl	_Z9downsweepPf
.visible .entry _Z9downsweepPf(
	.param .u64 .ptr .align 1 _Z9downsweepPf_param_0
)
{
	.reg .pred 	%p<19>;
	.reg .b32 	%r<25>;
	.reg .b32 	%f<28>;
	.reg .b64 	%rd<7>;

	ld.param.u64 	%rd3, [_Z9downsweepPf_param_0];
	cvta.to.global.u64 	%rd4, %rd3;
	mov.u32 	%r3, %ctaid.x;
	mov.u32 	%r4, %ntid.x;
	mul.lo.s32 	%r5, %r3, %r4;
	add.s32 	%r1, %r5, %r4;
	mov.u32 	%r6, %tid.x;
	add.s32 	%r2, %r5, %r6;
	bar.sync 	0;
	mul.wide.s32 	%rd5, %r2, 4;
	add.s64 	%rd1, %rd4, %rd5;
	and.b32  	%r7, %r2, -2147483137;
	setp.ne.s32 	%p1, %r7, 511;
	mul.wide.u32 	%rd6, %r2, 4;
	add.s64 	%rd2, %rd4, %rd6;
	@%p1 bra 	$L__BB3_3;
	add.s32 	%r8, %r2, 256;
	setp.ge.s32 	%p2, %r8, %r1;
	@%p2 bra 	$L__BB3_3;
	ld.global.f32 	%f1, [%rd1];
	ld.global.f32 	%f2, [%rd2+1024];
	add.f32 	%f3, %f1, %f2;
	st.global.f32 	[%rd2+1024], %f3;
$L__BB3_3:
	bar.sync 	0;
	and.b32  	%r9, %r2, -2147483393;
	setp.ne.s32 	%p3, %r9, 255;
	@%p3 bra 	$L__BB3_6;
	add.s32 	%r10, %r2, 128;
	setp.ge.s32 	%p4, %r10, %r1;
	@%p4 bra 	$L__BB3_6;
	ld.global.f32 	%f4, [%rd1];
	ld.global.f32 	%f5, [%rd2+512];
	add.f32 	%f6, %f4, %f5;
	st.global.f32 	[%rd2+512], %f6;
$L__BB3_6:
	bar.sync 	0;
	and.b32  	%r11, %r2, -2147483521;
	setp.ne.s32 	%p5, %r11, 127;
	@%p5 bra 	$L__BB3_9;
	add.s32 	%r12, %r2, 64;
	setp.ge.s32 	%p6, %r12, %r1;
	@%p6 bra 	$L__BB3_9;
	ld.global.f32 	%f7, [%rd1];
	ld.global.f32 	%f8, [%rd2+256];
	add.f32 	%f9, %f7, %f8;
	st.global.f32 	[%rd2+256], %f9;
$L__BB3_9:
	bar.sync 	0;
	and.b32  	%r13, %r2, -2147483585;
	setp.ne.s32 	%p7, %r13, 63;
	@%p7 bra 	$L__BB3_12;
	add.s32 	%r14, %r2, 32;
	setp.ge.s32 	%p8, %r14, %r1;
	@%p8 bra 	$L__BB3_12;
	ld.global.f32 	%f10, [%rd1];
	ld.global.f32 	%f11, [%rd2+128];
	add.f32 	%f12, %f10, %f11;
	st.global.f32 	[%rd2+128], %f12;
$L__BB3_12:
	bar.sync 	0;
	and.b32  	%r15, %r2, -2147483617;
	setp.ne.s32 	%p9, %r15, 31;
	@%p9 bra 	$L__BB3_15;
	add.s32 	%r16, %r2, 16;
	setp.ge.s32 	%p10, %r16, %r1;
	@%p10 bra 	$L__BB3_15;
	ld.global.f32 	%f13, [%rd1];
	ld.global.f32 	%f14, [%rd2+64];
	add.f32 	%f15, %f13, %f14;
	st.global.f32 	[%rd2+64], %f15;
$L__BB3_15:
	bar.sync 	0;
	and.b32  	%r17, %r2, -2147483633;
	setp.ne.s32 	%p11, %r17, 15;
	@%p11 bra 	$L__BB3_18;
	add.s32 	%r18, %r2, 8;
	setp.ge.s32 	%p12, %r18, %r1;
	@%p12 bra 	$L__BB3_18;
	ld.global.f32 	%f16, [%rd1];
	ld.global.f32 	%f17, [%rd2+32];
	add.f32 	%f18, %f16, %f17;
	st.global.f32 	[%rd2+32], %f18;
$L__BB3_18:
	bar.sync 	0;
	and.b32  	%r19, %r2, -2147483641;
	setp.ne.s32 	%p13, %r19, 7;
	@%p13 bra 	$L__BB3_21;
	add.s32 	%r20, %r2, 4;
	setp.ge.s32 	%p14, %r20, %r1;
	@%p14 bra 	$L__BB3_21;
	ld.global.f32 	%f19, [%rd1];
	ld.global.f32 	%f20, [%rd2+16];
	add.f32 	%f21, %f19, %f20;
	st.global.f32 	[%rd2+16], %f21;
$L__BB3_21:
	bar.sync 	0;
	and.b32  	%r21, %r2, -2147483645;
	setp.ne.s32 	%p15, %r21, 3;
	@%p15 bra 	$L__BB3_24;
	add.s32 	%r22, %r2, 2;
	setp.ge.s32 	%p16, %r22, %r1;
	@%p16 bra 	$L__BB3_24;
	ld.global.f32 	%f22, [%rd1];
	ld.global.f32 	%f23, [%rd2+8];
	add.f32 	%f24, %f22, %f23;
	st.global.f32 	[%rd2+8], %f24;
$L__BB3_24:
	bar.sync 	0;
	and.b32  	%r23, %r2, -2147483647;
	setp.ne.s32 	%p17, %r23, 1;
	@%p17 bra 	$L__BB3_27;
	add.s32 	%r24, %r2, 1;
	setp.ge.s32 	%p18, %r24, %r1;
	@%p18 bra 	$L__BB3_27;
	ld.global.f32 	%f25, [%rd1];
	ld.global.f32 	%f26, [%rd2+4];
	add.f32 	%f27, %f25, %f26;
	st.global.f32 	[%rd2+4], %f27;
$L__BB3_27:
	bar.sync 	0;
	bar.sync 	0;
	ret;

}
	// .globl	_ZN3cub18CUB_300001_SM_10006detail11EmptyKernelIvEEvv
.visible .entry _ZN3cub18CUB_300001_SM_10006detail11EmptyKernelIvEEvv()
{


	ret;

}


// ===== COMPILED SASS (sm_100) =====

	.target	sm_100

	.elftype	@"ET_EXEC"


//--------------------- .note.nv.tkinfo           --------------------------
	.section	.note.nv.tkinfo,"",@"SHT_NOTE"
	.sectionflags	@"SHF_NOTE_NV_TKINFO"
	.tkinfo
        /*0018*/ 	.word	0x00000002
        /*0030*/ 	.string	""
        /*0030*/ 	.string	"ptxas"
        /*0030*/ 	.string	"Cuda compilation tools, release 13.0, V13.0.88"
        /*0030*/ 	.string	"Build cuda_13.0.r13.0/compiler.36424714_0"
        /*0030*/ 	.string	"-arch sm_100 -m 64 "



//--------------------- .note.nv.cuinfo           --------------------------
	.section	.note.nv.cuinfo,"",@"SHT_NOTE"
	.sectionflags	@"SHF_NOTE_NV_CUINFO"
        /*0018*/ 	.short	0x0002
        /*001a*/ 	.short	0x0064
        /*001c*/ 	.short	0x0082
	.zero		2


//--------------------- .nv.info                  --------------------------
	.section	.nv.info,"",@"SHT_CUDA_INFO"
	.align	4


	//----- nvinfo : EIATTR_REGCOUNT
	.align		4
        /*0000*/ 	.byte	0x04, 0x2f
        /*0002*/ 	.short	(.L_44 - .L_43)
	.align		4
.L_43:
        /*0004*/ 	.word	index@(_Z10incl_pfsumPfi)
        /*0008*/ 	.word	0x00000013


	//----- nvinfo : EIATTR_FRAME_SIZE
	.align		4
.L_44:
        /*000c*/ 	.byte	0x04, 0x11
        /*000e*/ 	.short	(.L_46 - .L_45)
	.align		4
.L_45:
        /*0010*/ 	.word	index@(_Z10incl_pfsumPfi)
        /*0014*/ 	.word	0x00000000


	//----- nvinfo : EIATTR_REGCOUNT
	.align		4
.L_46:
        /*0018*/ 	.byte	0x04, 0x2f
        /*001a*/ 	.short	(.L_48 - .L_47)
	.align		4
.L_47:
        /*001c*/ 	.word	index@(_Z13scat_part_sumPfS_)
        /*0020*/ 	.word	0x0000000c


	//----- nvinfo : EIATTR_FRAME_SIZE
	.align		4
.L_48:
        /*0024*/ 	.byte	0x04, 0x11
        /*0026*/ 	.short	(.L_50 - .L_49)
	.align		4
.L_49:
        /*0028*/ 	.word	index@(_Z13scat_part_sumPfS_)
        /*002c*/ 	.word	0x00000000


	//----- nvinfo : EIATTR_REGCOUNT
	.align		4
.L_50:
        /*0030*/ 	.byte	0x04, 0x2f
        /*0032*/ 	.short	(.L_52 - .L_51)
	.align		4
.L_51:
        /*0034*/ 	.word	index@(_Z7upsweepPfS_ii)
        /*0038*/ 	.word	0x00000015


	//----- nvinfo : EIATTR_FRAME_SIZE
	.align		4
.L_52:
        /*003c*/ 	.byte	0x04, 0x11
        /*003e*/ 	.short	(.L_54 - .L_53)
	.align		4
.L_53:
        /*0040*/ 	.word	index@(_Z7upsweepPfS_ii)
        /*0044*/ 	.word	0x00000000


	//----- nvinfo : EIATTR_REGCOUNT
	.align		4
.L_54:
        /*0048*/ 	.byte	0x04, 0x2f
        /*004a*/ 	.short	(.L_56 - .L_55)
	.align		4
.L_55:
        /*004c*/ 	.word	index@(_Z9downsweepPf)
        /*0050*/ 	.word	0x0000000e


	//----- nvinfo : EIATTR_FRAME_SIZE
	.align		4
.L_56:
        /*0054*/ 	.byte	0x04, 0x11
        /*0056*/ 	.short	(.L_58 - .L_57)
	.align		4
.L_57:
        /*0058*/ 	.word	index@(_Z9downsweepPf)
        /*005c*/ 	.word	0x00000000


	//----- nvinfo : EIATTR_REGCOUNT
	.align		4
.L_58:
        /*0060*/ 	.byte	0x04, 0x2f
        /*0062*/ 	.short	(.L_60 - .L_59)
	.align		4
.L_59:
        /*0064*/ 	.word	index@(_ZN3cub18CUB_300001_SM_10006detail11EmptyKernelIvEEvv)
        /*0068*/ 	.word	0x00000004


	//----- nvinfo : EIATTR_FRAME_SIZE
	.align		4
.L_60:
        /*006c*/ 	.byte	0x04, 0x11
        /*006e*/ 	.short	(.L_62 - .L_61)
	.align		4
.L_61:
        /*0070*/ 	.word	index@(_ZN3cub18CUB_300001_SM_10006detail11EmptyKernelIvEEvv)
        /*0074*/ 	.word	0x00000000


	//----- nvinfo : EIATTR_MIN_STACK_SIZE
	.align		4
.L_62:
        /*0078*/ 	.byte	0x04, 0x12
        /*007a*/ 	.short	(.L_64 - .L_63)
	.align		4
.L_63:
        /*007c*/ 	.word	index@(_ZN3cub18CUB_300001_SM_10006detail11EmptyKernelIvEEvv)
        /*0080*/ 	.word	0x00000000


	//----- nvinfo : EIATTR_MIN_STACK_SIZE
	.align		4
.L_64:
        /*0084*/ 	.byte	0x04, 0x12
        /*0086*/ 	.short	(.L_66 - .L_65)
	.align		4
.L_65:
        /*0088*/ 	.word	index@(_Z9downsweepPf)
        /*008c*/ 	.word	0x00000000


	//----- nvinfo : EIATTR_MIN_STACK_SIZE
	.align		4
.L_66:
        /*0090*/ 	.byte	0x04, 0x12
        /*0092*/ 	.short	(.L_68 - .L_67)
	.align		4
.L_67:
        /*0094*/ 	.word	index@(_Z7upsweepPfS_ii)
        /*0098*/ 	.word	0x00000000


	//----- nvinfo : EIATTR_MIN_STACK_SIZE
	.align		4
.L_68:
        /*009c*/ 	.byte	0x04, 0x12
        /*009e*/ 	.short	(.L_70 - .L_69)
	.align		4
.L_69:
        /*00a0*/ 	.word	index@(_Z13scat_part_sumPfS_)
        /*00a4*/ 	.word	0x00000000


	//----- nvinfo : EIATTR_MIN_STACK_SIZE
	.align		4
.L_70:
        /*00a8*/ 	.byte	0x04, 0x12
        /*00aa*/ 	.short	(.L_72 - .L_71)
	.align		4
.L_71:
        /*00ac*/ 	.word	index@(_Z10incl_pfsumPfi)
        /*00b0*/ 	.word	0x00000000
.L_72:


//--------------------- .nv.compat                --------------------------
	.section	.nv.compat,"",@"SHT_CUDA_COMPAT_INFO"
	.align	4
        /*0000*/ 	.byte	0x02, 0x09, 0x00, 0x00, 0x02, 0x02, 0x01, 0x00, 0x02, 0x05, 0x05, 0x00, 0x03, 0x07, 0x01, 0x01
        /*0010*/ 	.byte	0x02, 0x03, 0x00, 0x00, 0x02, 0x06, 0x01, 0x00, 0x04, 0x0b, 0x08, 0x00, 0x09, 0x00, 0x00, 0x00
        /*0020*/ 	.byte	0x00, 0x00, 0x00, 0x00


//--------------------- .nv.info._ZN3cub18CUB_300001_SM_10006detail11EmptyKernelIvEEvv --------------------------
	.section	.nv.info._ZN3cub18CUB_300001_SM_10006detail11EmptyKernelIvEEvv,"",@"SHT_CUDA_INFO"
	.sectionflags	@""
	.align	4


	//----- nvinfo : EIATTR_CUDA_API_VERSION
	.align		4
        /*0000*/ 	.byte	0x04, 0x37
        /*0002*/ 	.short	(.L_74 - .L_73)
.L_73:
        /*0004*/ 	.word	0x00000082


	//----- nvinfo : EIATTR_SPARSE_MMA_MASK
	.align		4
.L_74:
        /*0008*/ 	.byte	0x03, 0x50
        /*000a*/ 	.short	0x0000


	//----- nvinfo : EIATTR_MAXREG_COUNT
	.align		4
        /*000c*/ 	.byte	0x03, 0x1b
        /*000e*/ 	.short	0x00ff


	//----- nvinfo : EIATTR_MERCURY_ISA_VERSION
	.align		4
        /*0010*/ 	.byte	0x03, 0x5f
        /*0012*/ 	.short	0x0101


	//----- nvinfo : EIATTR_VRC_CTA_INIT_COUNT
	.align		4
        /*0014*/ 	.byte	0x02, 0x4a
	.zero		1
	.zero		1


	//----- nvinfo : EIATTR_EXIT_INSTR_OFFSETS
	.align		4
        /*0018*/ 	.byte	0x04, 0x1c
        /*001a*/ 	.short	(.L_76 - .L_75)


	//   ....[0]....
.L_75:
        /*001c*/ 	.word	0x00000010


	//----- nvinfo : EIATTR_SW_WAR
	.align		4
.L_76:
        /*0020*/ 	.byte	0x04, 0x36
        /*0022*/ 	.short	(.L_78 - .L_77)
.L_77:
        /*0024*/ 	.word	0x00000008
.L_78:


//--------------------- .nv.info._Z9downsweepPf   --------------------------
	.section	.nv.info._Z9downsweepPf,"",@"SHT_CUDA_INFO"
	.sectionflags	@""
	.align	4


	//----- nvinfo : EIATTR_CUDA_API_VERSION
	.align		4
        /*0000*/ 	.byte	0x04, 0x37
        /*0002*/ 	.short	(.L_80 - .L_79)
.L_79:
        /*0004*/ 	.word	0x00000082


	//----- nvinfo : EIATTR_KPARAM_INFO
	.align		4
.L_80:
        /*0008*/ 	.byte	0x04, 0x17
        /*000a*/ 	.short	(.L_82 - .L_81)
.L_81:
        /*000c*/ 	.word	0x00000000
        /*0010*/ 	.short	0x0000
        /*0012*/ 	.short	0x0000
        /*0014*/ 	.byte	0x00, 0xf5, 0x21, 0x00


	//----- nvinfo : EIATTR_SPARSE_MMA_MASK
	.align		4
.L_82:
        /*0018*/ 	.byte	0x03, 0x50
        /*001a*/ 	.short	0x0000


	//----- nvinfo : EIATTR_MAXREG_COUNT
	.align		4
        /*001c*/ 	.byte	0x03, 0x1b
        /*001e*/ 	.short	0x00ff


	//----- nvinfo : EIATTR_NUM_BARRIERS
	.align		4
        /*0020*/ 	.byte	0x02, 0x4c
        /*0022*/ 	.byte	0x01
	.zero		1


	//----- nvinfo : EIATTR_MERCURY_ISA_VERSION
	.align		4
        /*0024*/ 	.byte	0x03, 0x5f
        /*0026*/ 	.short	0x0101


	//----- nvinfo : EIATTR_VRC_CTA_INIT_COUNT
	.align		4
        /*0028*/ 	.byte	0x02, 0x4a
	.zero		1
	.zero		1


	//----- nvinfo : EIATTR_EXIT_INSTR_OFFSETS
	.align		4
        /*002c*/ 	.byte	0x04, 0x1c
        /*002e*/ 	.short	(.L_84 - .L_83)


	//   ....[0]....
.L_83:
        /*0030*/ 	.word	0x00000600


	//----- nvinfo : EIATTR_CRS_STACK_SIZE
	.align		4
.L_84:
        /*0034*/ 	.byte	0x04, 0x1e
        /*0036*/ 	.short	(.L_86 - .L_85)
.L_85:
        /*0038*/ 	.word	0x00000000


	//----- nvinfo : EIATTR_CBANK_PARAM_SIZE
	.align		4
.L_86:
        /*003c*/ 	.byte	0x03, 0x19
        /*003e*/ 	.short	0x0008


	//----- nvinfo : EIATTR_PARAM_CBANK
	.align		4
        /*0040*/ 	.byte	0x04, 0x0a
        /*0042*/ 	.short	(.L_88 - .L_87)
	.align		4
.L_87:
        /*0044*/ 	.word	index@(.nv.constant0._Z9downsweepPf)
        /*0048*/ 	.short	0x0380
        /*004a*/ 	.short	0x0008


	//----- nvinfo : EIATTR_SW_WAR
	.align		4
.L_88:
        /*004c*/ 	.byte	0x04, 0x36
        /*004e*/ 	.short	(.L_90 - .L_89)
.L_89:
        /*0050*/ 	.word	0x00000008
.L_90:


//--------------------- .nv.info._Z7upsweepPfS_ii --------------------------
	.section	.nv.info._Z7upsweepPfS_ii,"",@"SHT_CUDA_INFO"
	.sectionflags	@""
	.align	4


	//----- nvinfo : EIATTR_CUDA_API_VERSION
	.align		4
        /*0000*/ 	.byte	0x04, 0x37
        /*0002*/ 	.short	(.L_92 - .L_91)
.L_91:
        /*0004*/ 	.word	0x00000082


	//----- nvinfo : EIATTR_KPARAM_INFO
	.align		4
.L_92:
        /*0008*/ 	.byte	0x04, 0x17
        /*000a*/ 	.short	(.L_94 - .L_93)
.L_93:
        /*000c*/ 	.word	0x00000000
        /*0010*/ 	.short	0x0003
        /*0012*/ 	.short	0x0014
        /*0014*/ 	.byte	0x00, 0xf0, 0x11, 0x00


	//----- nvinfo : EIATTR_KPARAM_INFO
	.align		4
.L_94:
        /*0018*/ 	.byte	0x04, 0x17
        /*001a*/ 	.short	(.L_96 - .L_95)
.L_95:
        /*001c*/ 	.word	0x00000000
        /*0020*/ 	.short	0x0002
        /*0022*/ 	.short	0x0010
        /*0024*/ 	.byte	0x00, 0xf0, 0x11, 0x00


	//----- nvinfo : EIATTR_KPARAM_INFO
	.align		4
.L_96:
        /*0028*/ 	.byte	0x04, 0x17
        /*002a*/ 	.short	(.L_98 - .L_97)
.L_97:
        /*002c*/ 	.word	0x00000000
        /*0030*/ 	.short	0x0001
        /*0032*/ 	.short	0x0008
        /*0034*/ 	.byte	0x00, 0xf5, 0x21, 0x00


	//----- nvinfo : EIATTR_KPARAM_INFO
	.align		4
.L_98:
        /*0038*/ 	.byte	0x04, 0x17
        /*003a*/ 	.short	(.L_100 - .L_99)
.L_99:
        /*003c*/ 	.word	0x00000000
        /*0040*/ 	.short	0x0000
        /*0042*/ 	.short	0x0000
        /*0044*/ 	.byte	0x00, 0xf5, 0x21, 0x00


	//----- nvinfo : EIATTR_SPARSE_MMA_MASK
	.align		4
.L_100:
        /*0048*/ 	.byte	0x03, 0x50
        /*004a*/ 	.short	0x0000


	//----- nvinfo : EIATTR_MAXREG_COUNT
	.align		4
        /*004c*/ 	.byte	0x03, 0x1b
        /*004e*/ 	.short	0x00ff


	//----- nvinfo : EIATTR_NUM_BARRIERS
	.align		4
        /*0050*/ 	.byte	0x02, 0x4c
        /*0052*/ 	.byte	0x01
	.zero		1


	//----- nvinfo : EIATTR_MERCURY_ISA_VERSION
	.align		4
        /*0054*/ 	.byte	0x03, 0x5f
        /*0056*/ 	.short	0x0101


	//----- nvinfo : EIATTR_VRC_CTA_INIT_COUNT
	.align		4
        /*0058*/ 	.byte	0x02, 0x4a
	.zero		1
	.zero		1


	//----- nvinfo : EIATTR_EXIT_INSTR_OFFSETS
	.align		4
        /*005c*/ 	.byte	0x04, 0x1c
        /*005e*/ 	.short	(.L_102 - .L_101)


	//   ....[0]....
.L_101:
        /*0060*/ 	.word	0x000004c0


	//----- nvinfo : EIATTR_CRS_STACK_SIZE
	.align		4
.L_102:
        /*0064*/ 	.byte	0x04, 0x1e
        /*0066*/ 	.short	(.L_104 - .L_103)
.L_103:
        /*0068*/ 	.word	0x00000000


	//----- nvinfo : EIATTR_CBANK_PARAM_SIZE
	.align		4
.L_104:
        /*006c*/ 	.byte	0x03, 0x19
        /*006e*/ 	.short	0x0018


	//----- nvinfo : EIATTR_PARAM_CBANK
	.align		4
        /*0070*/ 	.byte	0x04, 0x0a
        /*0072*/ 	.short	(.L_106 - .L_105)
	.align		4
.L_105:
        /*0074*/ 	.word	index@(.nv.constant0._Z7upsweepPfS_ii)
        /*0078*/ 	.short	0x0380
        /*007a*/ 	.short	0x0018


	//----- nvinfo : EIATTR_SW_WAR
	.align		4
.L_106:
        /*007c*/ 	.byte	0x04, 0x36
        /*007e*/ 	.short	(.L_108 - .L_107)
.L_107:
        /*0080*/ 	.word	0x00000008
.L_108:


//--------------------- .nv.info._Z13scat_part_sumPfS_ --------------------------
	.section	.nv.info._Z13scat_part_sumPfS_,"",@"SHT_CUDA_INFO"
	.sectionflags	@""
	.align	4


	//----- nvinfo : EIATTR_CUDA_API_VERSION
	.align		4
        /*0000*/ 	.byte	0x04, 0x37
        /*0002*/ 	.short	(.L_110 - .L_109)
.L_109:
        /*0004*/ 	.word	0x00000082


	//----- nvinfo : EIATTR_KPARAM_INFO
	.align		4
.L_110:
        /*0008*/ 	.byte	0x04, 0x17
        /*000a*/ 	.short	(.L_112 - .L_111)
.L_111:
        /*000c*/ 	.word	0x00000000
        /*0010*/ 	.short	0x0001
        /*0012*/ 	.short	0x0008
        /*0014*/ 	.byte	0x00, 0xf5, 0x21, 0x00


	//----- nvinfo : EIATTR_KPARAM_INFO
	.align		4
.L_112:
        /*0018*/ 	.byte	0x04, 0x17
        /*001a*/ 	.short	(.L_114 - .L_113)
.L_113:
        /*001c*/ 	.word	0x00000000
        /*0020*/ 	.short	0x0000
        /*0022*/ 	.short	0x0000
        /*0024*/ 	.byte	0x00, 0xf5, 0x21, 0x00


	//----- nvinfo : EIATTR_SPARSE_MMA_MASK
	.align		4
.L_114:
        /*0028*/ 	.byte	0x03, 0x50
        /*002a*/ 	.short	0x0000


	//----- nvinfo : EIATTR_MAXREG_COUNT
	.align		4
        /*002c*/ 	.byte	0x03, 0x1b
        /*002e*/ 	.short	0x00ff


	//----- nvinfo : EIATTR_NUM_BARRIERS
	.align		4
        /*0030*/ 	.byte	0x02, 0x4c
        /*0032*/ 	.byte	0x01
	.zero		1


	//----- nvinfo : EIATTR_MERCURY_ISA_VERSION
	.align		4
        /*0034*/ 	.byte	0x03, 0x5f
        /*0036*/ 	.short	0x0101


	//----- nvinfo : EIATTR_VRC_CTA_INIT_COUNT
	.align		4
        /*0038*/ 	.byte	0x02, 0x4a
	.zero		1
	.zero		1


	//----- nvinfo : EIATTR_EXIT_INSTR_OFFSETS
	.align		4
        /*003c*/ 	.byte	0x04, 0x1c
        /*003e*/ 	.short	(.L_116 - .L_115)


	//   ....[0]....
.L_115:
        /*0040*/ 	.word	0x00000100


	//----- nvinfo : EIATTR_CBANK_PARAM_SIZE
	.align		4
.L_116:
        /*0044*/ 	.byte	0x03, 0x19
        /*0046*/ 	.short	0x0010


	//----- nvinfo : EIATTR_PARAM_CBANK
	.align		4
        /*0048*/ 	.byte	0x04, 0x0a
        /*004a*/ 	.short	(.L_118 - .L_117)
	.align		4
.L_117:
        /*004c*/ 	.word	index@(.nv.constant0._Z13scat_part_sumPfS_)
        /*0050*/ 	.short	0x0380
        /*0052*/ 	.short	0x0010


	//----- nvinfo : EIATTR_SW_WAR
	.align		4
.L_118:
        /*0054*/ 	.byte	0x04, 0x36
        /*0056*/ 	.short	(.L_120 - .L_119)
.L_119:
        /*0058*/ 	.word	0x00000008
.L_120:


//--------------------- .nv.info._Z10incl_pfsumPfi --------------------------
	.section	.nv.info._Z10incl_pfsumPfi,"",@"SHT_CUDA_INFO"
	.sectionflags	@""
	.align	4


	//----- nvinfo : EIATTR_CUDA_API_VERSION
	.align		4
        /*0000*/ 	.byte	0x04, 0x37
        /*0002*/ 	.short	(.L_122 - .L_121)
.L_121:
        /*0004*/ 	.word	0x00000082


	//----- nvinfo : EIATTR_KPARAM_INFO
	.align		4
.L_122:
        /*0008*/ 	.byte	0x04, 0x17
        /*000a*/ 	.short	(.L_124 - .L_123)
.L_123:
        /*000c*/ 	.word	0x00000000
        /*0010*/ 	.short	0x0001
        /*0012*/ 	.short	0x0008
        /*0014*/ 	.byte	0x00, 0xf0, 0x11, 0x00


	//----- nvinfo : EIATTR_KPARAM_INFO
	.align		4
.L_124:
        /*0018*/ 	.byte	0x04, 0x17
        /*001a*/ 	.short	(.L_126 - .L_125)
.L_125:
        /*001c*/ 	.word	0x00000000
        /*0020*/ 	.short	0x0000
        /*0022*/ 	.short	0x0000
        /*0024*/ 	.byte	0x00, 0xf5, 0x21, 0x00


	//----- nvinfo : EIATTR_SPARSE_MMA_MASK
	.align		4
.L_126:
        /*0028*/ 	.byte	0x03, 0x50
        /*002a*/ 	.short	0x0000


	//----- nvinfo : EIATTR_MAXREG_COUNT
	.align		4
        /*002c*/ 	.byte	0x03, 0x1b
        /*002e*/ 	.short	0x00ff


	//----- nvinfo : EIATTR_NUM_BARRIERS
	.align		4
        /*0030*/ 	.byte	0x02, 0x4c
        /*0032*/ 	.byte	0x01
	.zero		1


	//----- nvinfo : EIATTR_MERCURY_ISA_VERSION
	.align		4
        /*0034*/ 	.byte	0x03, 0x5f
        /*0036*/ 	.short	0x0101


	//----- nvinfo : EIATTR_VRC_CTA_INIT_COUNT
	.align		4
        /*0038*/ 	.byte	0x02, 0x4a
	.zero		1
	.zero		1


	//----- nvinfo : EIATTR_EXIT_INSTR_OFFSETS
	.align		4
        /*003c*/ 	.byte	0x04, 0x1c
        /*003e*/ 	.short	(.L_128 - .L_127)


	//   ....[0]....
.L_127:
        /*0040*/ 	.word	0x00000720


	//----- nvinfo : EIATTR_CRS_STACK_SIZE
	.align		4
.L_128:
        /*0044*/ 	.byte	0x04, 0x1e
        /*0046*/ 	.short	(.L_130 - .L_129)
.L_129:
        /*0048*/ 	.word	0x00000000


	//----- nvinfo : EIATTR_CBANK_PARAM_SIZE
	.align		4
.L_130:
        /*004c*/ 	.byte	0x03, 0x19
        /*004e*/ 	.short	0x000c


	//----- nvinfo : EIATTR_PARAM_CBANK
	.align		4
        /*0050*/ 	.byte	0x04, 0x0a
        /*0052*/ 	.short	(.L_132 - .L_131)
	.align		4
.L_131:
        /*0054*/ 	.word	index@(.nv.constant0._Z10incl_pfsumPfi)
        /*0058*/ 	.short	0x0380
        /*005a*/ 	.short	0x000c


	//----- nvinfo : EIATTR_SW_WAR
	.align		4
.L_132:
        /*005c*/ 	.byte	0x04, 0x36
        /*005e*/ 	.short	(.L_134 - .L_133)
.L_133:
        /*0060*/ 	.word	0x00000008
.L_134:


//--------------------- .nv.callgraph             --------------------------
	.section	.nv.callgraph,"",@"SHT_CUDA_CALLGRAPH"
	.align	4
	.sectionentsize	8
	.align		4
        /*0000*/ 	.word	0x00000000
	.align		4
        /*0004*/ 	.word	0xffffffff
	.align		4
        /*0008*/ 	.word	0x00000000
	.align		4
        /*000c*/ 	.word	0xfffffffe
	.align		4
        /*0010*/ 	.word	0x00000000
	.align		4
        /*0014*/ 	.word	0xfffffffd
	.align		4
        /*0018*/ 	.word	0x00000000
	.align		4
        /*001c*/ 	.word	0xfffffffc


//--------------------- .nv.constant4             --------------------------
	.section	.nv.constant4,"a",@progbits
	.align	8
	.align		8
.nv.constant4:
        /*0000*/ 	.dword	_ZN34_INTERNAL_94bcd9df_4_k_cu_1a926bc84cuda3std3__45__cpo5beginE
	.align		8
        /*0008*/ 	.dword	_ZN34_INTERNAL_94bcd9df_4_k_cu_1a926bc84cuda3std3__45__cpo3endE
	.align		8
        /*0010*/ 	.dword	_ZN34_INTERNAL_94bcd9df_4_k_cu_1a926bc84cuda3std3__45__cpo6cbeginE
	.align		8
        /*0018*/ 	.dword	_ZN34_INTERNAL_94bcd9df_4_k_cu_1a926bc84cuda3std3__45__cpo4cendE
	.align		8
        /*0020*/ 	.dword	_ZN34_INTERNAL_94bcd9df_4_k_cu_1a926bc84cuda3std3__45__cpo6rbeginE
	.align		8
        /*0028*/ 	.dword	_ZN34_INTERNAL_94bcd9df_4_k_cu_1a926bc84cuda3std3__45__cpo4rendE
	.align		8
        /*0030*/ 	.dword	_ZN34_INTERNAL_94bcd9df_4_k_cu_1a926bc84cuda3std3__45__cpo7crbeginE
	.align		8
        /*0038*/ 	.dword	_ZN34_INTERNAL_94bcd9df_4_k_cu_1a926bc84cuda3std3__45__cpo5crendE
	.align		8
        /*0040*/ 	.dword	_ZN34_INTERNAL_94bcd9df_4_k_cu_1a926bc84cuda3std3__436_GLOBAL__N__94bcd9df_4_k_cu_1a926bc86ignoreE
	.align		8
        /*0048*/ 	.dword	_ZN34_INTERNAL_94bcd9df_4_k_cu_1a926bc84cuda3std3__419piecewise_constructE
	.align		8
        /*0050*/ 	.dword	_ZN34_INTERNAL_94bcd9df_4_k_cu_1a926bc84cuda3std3__48in_placeE
	.align		8
        /*0058*/ 	.dword	_ZN34_INTERNAL_94bcd9df_4_k_cu_1a926bc84cuda3std3__420unreachable_sentinelE
	.align		8
        /*0060*/ 	.dword	_ZN34_INTERNAL_94bcd9df_4_k_cu_1a926bc84cuda3std3__47nulloptE
	.align		8
        /*0068*/ 	.dword	_ZN34_INTERNAL_94bcd9df_4_k_cu_1a926bc84cuda3std3__48unexpectE
	.align		8
        /*0070*/ 	.dword	_ZN34_INTERNAL_94bcd9df_4_k_cu_1a926bc84cuda3std6ranges3__45__cpo4swapE
	.align		8
        /*0078*/ 	.dword	_ZN34_INTERNAL_94bcd9df_4_k_cu_1a926bc84cuda3std6ranges3__45__cpo9iter_moveE
	.align		8
        /*0080*/ 	.dword	_ZN34_INTERNAL_94bcd9df_4_k_cu_1a926bc84cuda3std6ranges3__45__cpo5beginE
	.align		8
        /*0088*/ 	.dword	_ZN34_INTERNAL_94bcd9df_4_k_cu_1a926bc84cuda3std6ranges3__45__cpo3endE
	.align		8
        /*0090*/ 	.dword	_ZN34_INTERNAL_94bcd9df_4_k_cu_1a926bc84cuda3std6ranges3__45__cpo6cbeginE
	.align		8
        /*0098*/ 	.dword	_ZN34_INTERNAL_94bcd9df_4_k_cu_1a926bc84cuda3std6ranges3__45__cpo4cendE
	.align		8
        /*00a0*/ 	.dword	_ZN34_INTERNAL_94bcd9df_4_k_cu_1a926bc84cuda3std6ranges3__45__cpo7advanceE
	.align		8
        /*00a8*/ 	.dword	_ZN34_INTERNAL_94bcd9df_4_k_cu_1a926bc84cuda3std6ranges3__45__cpo9iter_swapE
	.align		8
        /*00b0*/ 	.dword	_ZN34_INTERNAL_94bcd9df_4_k_cu_1a926bc84cuda3std6ranges3__45__cpo4nextE
	.align		8
        /*00b8*/ 	.dword	_ZN34_INTERNAL_94bcd9df_4_k_cu_1a926bc84cuda3std6ranges3__45__cpo4prevE
	.align		8
        /*00c0*/ 	.dword	_ZN34_INTERNAL_94bcd9df_4_k_cu_1a926bc84cuda3std6ranges3__45__cpo4dataE
	.align		8
        /*00c8*/ 	.dword	_ZN34_INTERNAL_94bcd9df_4_k_cu_1a926bc84cuda3std6ranges3__45__cpo5cdataE
	.align		8
        /*00d0*/ 	.dword	_ZN34_INTERNAL_94bcd9df_4_k_cu_1a926bc84cuda3std6ranges3__45__cpo4sizeE
	.align		8
        /*00d8*/ 	.dword	_ZN34_INTERNAL_94bcd9df_4_k_cu_1a926bc84cuda3std6ranges3__45__cpo5ssizeE
	.align		8
        /*00e0*/ 	.dword	_ZN34_INTERNAL_94bcd9df_4_k_cu_1a926bc84cuda3std6ranges3__45__cpo8distanceE
	.align		8
        /*00e8*/ 	.dword	_ZN34_INTERNAL_94bcd9df_4_k_cu_1a926bc86thrust24THRUST_300001_SM_1000_NS8cuda_cub3parE
	.align		8
        /*00f0*/ 	.dword	_ZN34_INTERNAL_94bcd9df_4_k_cu_1a926bc86thrust24THRUST_300001_SM_1000_NS8cuda_cub10par_nosyncE
	.align		8
        /*00f8*/ 	.dword	_ZN34_INTERNAL_94bcd9df_4_k_cu_1a926bc86thrust24THRUST_300001_SM_1000_NS6system6detail10sequential3seqE
	.align		8
        /*0100*/ 	.dword	_ZN34_INTERNAL_94bcd9df_4_k_cu_1a926bc86thrust24THRUST_300001_SM_1000_NS12placeholders2_1E
	.align		8
        /*0108*/ 	.dword	_ZN34_INTERNAL_94bcd9df_4_k_cu_1a926bc86thrust24THRUST_300001_SM_1000_NS12placeholders2_2E
	.align		8
        /*0110*/ 	.dword	_ZN34_INTERNAL_94bcd9df_4_k_cu_1a926bc86thrust24THRUST_300001_SM_1000_NS12placeholders2_3E
	.align		8
        /*0118*/ 	.dword	_ZN34_INTERNAL_94bcd9df_4_k_cu_1a926bc86thrust24THRUST_300001_SM_1000_NS12placeholders2_4E
	.align		8
        /*0120*/ 	.dword	_ZN34_INTERNAL_94bcd9df_4_k_cu_1a926bc86thrust24THRUST_300001_SM_1000_NS12placeholders2_5E
	.align		8
        /*0128*/ 	.dword	_ZN34_INTERNAL_94bcd9df_4_k_cu_1a926bc86thrust24THRUST_300001_SM_1000_NS12placeholders2_6E
	.align		8
        /*0130*/ 	.dword	_ZN34_INTERNAL_94bcd9df_4_k_cu_1a926bc86thrust24THRUST_300001_SM_1000_NS12placeholders2_7E
	.align		8
        /*0138*/ 	.dword	_ZN34_INTERNAL_94bcd9df_4_k_cu_1a926bc86thrust24THRUST_300001_SM_1000_NS12placeholders2_8E
	.align		8
        /*0140*/ 	.dword	_ZN34_INTERNAL_94bcd9df_4_k_cu_1a926bc86thrust24THRUST_300001_SM_1000_NS12placeholders2_9E
	.align		8
        /*0148*/ 	.dword	_ZN34_INTERNAL_94bcd9df_4_k_cu_1a926bc86thrust24THRUST_300001_SM_1000_NS12placeholders3_10E
	.align		8
        /*0150*/ 	.dword	_ZN34_INTERNAL_94bcd9df_4_k_cu_1a926bc86thrust24THRUST_300001_SM_1000_NS3seqE


//--------------------- .text._ZN3cub18CUB_300001_SM_10006detail11EmptyKernelIvEEvv --------------------------
	.section	.text._ZN3cub18CUB_300001_SM_10006detail11EmptyKernelIvEEvv,"ax",@progbits
	.align	128
        .global         _ZN3cub18CUB_300001_SM_10006detail11EmptyKernelIvEEvv
        .type           _ZN3cub18CUB_300001_SM_10006detail11EmptyKernelIvEEvv,@function
        .size           _ZN3cub18CUB_300001_SM_10006detail11EmptyKernelIvEEvv,(.L_x_21 - _ZN3cub18CUB_300001_SM_10006detail11EmptyKernelIvEEvv)
        .other          _ZN3cub18CUB_300001_SM_10006detail11EmptyKernelIvEEvv,@"STO_CUDA_ENTRY STV_DEFAULT"
_ZN3cub18CUB_300001_SM_10006detail11EmptyKernelIvEEvv:
.text._ZN3cub18CUB_300001_SM_10006detail11EmptyKernelIvEEvv:
[----:B------:R-:W-:Y:S01]  /*0000*/  LDC R1, c[0x0][0x37c] ;  /* 0x0000df00ff017b82 */ /* 0x000fe20000000800 */
[----:B------:R-:W-:Y:S05]  /*0010*/  EXIT ;  /* 0x000000000000794d */ /* 0x000fea0003800000 */
.L_x_0:
[----:B------:R-:W-:-:S00]  /*0020*/  BRA `(.L_x_0) ;  /* 0xfffffffc00fc7947 */ /* 0x000fc0000383ffff */
[----:B------:R-:W-:-:S00]  /*0030*/  NOP ;  /* 0x0000000000007918 */ /* 0x000fc00000000000 */
        /* <DEDUP_REMOVED lines=12> */
.L_x_21:


//--------------------- .text._Z9downsweepPf      --------------------------
	.section	.text._Z9downsweepPf,"ax",@progbits
	.align	128
        .global         _Z9downsweepPf
        .type           _Z9downsweepPf,@function
        .size           _Z9downsweepPf,(.L_x_22 - _Z9downsweepPf)
        .other          _Z9downsweepPf,@"STO_CUDA_ENTRY STV_DEFAULT"
_Z9downsweepPf:
.text._Z9downsweepPf:
[----:B------:R-:W-:Y:S01]  /*0000*/  LDC R1, c[0x0][0x37c] ;  /* 0x0000df00ff017b82 */ /* 0x000fe20000000800 */
[----:B------:R-:W0:Y:S07]  /*0010*/  S2R R3, SR_TID.X ;  /* 0x0000000000037919 */ /* 0x000e2e0000002100 */
[----:B------:R-:W0:Y:S08]  /*0020*/  S2UR UR4, SR_CTAID.X ;  /* 0x00000000000479c3 */ /* 0x000e300000002500 */
[----:B------:R-:W-:Y:S08]  /*0030*/  BAR.SYNC.DEFER_BLOCKING 0x0 ;  /* 0x0000000000007b1d */ /* 0x000ff00000010000 */
[----:B------:R-:W0:Y:S08]  /*0040*/  LDC R6, c[0x0][0x360] ;  /* 0x0000d800ff067b82 */ /* 0x000e300000000800 */
[----:B------:R-:W1:Y:S01]  /*0050*/  LDC.64 R4, c[0x0][0x380] ;  /* 0x0000e000ff047b82 */ /* 0x000e620000000a00 */
[----:B0-----:R-:W-:-:S02]  /*0060*/  IMAD R0, R6, UR4, R3 ;  /* 0x0000000406007c24 */ /* 0x001fc4000f8e0203 */
[----:B------:R-:W-:Y:S01]  /*0070*/  IMAD R6, R6, UR4, R6 ;  /* 0x0000000406067c24 */ /* 0x000fe2000f8e0206 */
[----:B------:R-:W0:Y:S01]  /*0080*/  LDCU.64 UR4, c[0x0][0x358] ;  /* 0x00006b00ff0477ac */ /* 0x000e220008000a00 */
[C---:B------:R-:W-:Y:S01]  /*0090*/  VIADD R3, R0.reuse, 0x100 ;  /* 0x0000010000037836 */ /* 0x040fe20000000000 */
[----:B------:R-:W-:-:S04]  /*00a0*/  LOP3.LUT R2, R0, 0x800001ff, RZ, 0xc0, !PT ;  /* 0x800001ff00027812 */ /* 0x000fc800078ec0ff */
[----:B------:R-:W-:-:S04]  /*00b0*/  ISETP.GE.AND P1, PT, R3, R6, PT ;  /* 0x000000060300720c */ /* 0x000fc80003f26270 */
[----:B------:R-:W-:Y:S01]  /*00c0*/  ISETP.NE.OR P1, PT, R2, 0x1ff, P1 ;  /* 0x000001ff0200780c */ /* 0x000fe20000f25670 */
[----:B-1----:R-:W-:-:S04]  /*00d0*/  IMAD.WIDE R2, R0, 0x4, R4 ;  /* 0x0000000400027825 */ /* 0x002fc800078e0204 */
[----:B------:R-:W-:-:S08]  /*00e0*/  IMAD.WIDE.U32 R4, R0, 0x4, R4 ;  /* 0x0000000400047825 */ /* 0x000fd000078e0004 */
[----:B0-----:R-:W2:Y:S04]  /*00f0*/  @!P1 LDG.E R7, desc[UR4][R2.64] ;  /* 0x0000000402079981 */ /* 0x001ea8000c1e1900 */
[----:B------:R-:W2:Y:S01]  /*0100*/  @!P1 LDG.E R8, desc[UR4][R4.64+0x400] ;  /* 0x0004000404089981 */ /* 0x000ea2000c1e1900 */
[----:B------:R-:W-:-:S05]  /*0110*/  VIADD R9, R0, 0x80 ;  /* 0x0000008000097836 */ /* 0x000fca0000000000 */
[----:B------:R-:W-:Y:S02]  /*0120*/  ISETP.GE.AND P0, PT, R9, R6, PT ;  /* 0x000000060900720c */ /* 0x000fe40003f06270 */
[----:B------:R-:W-:-:S04]  /*0130*/  LOP3.LUT R9, R0, 0x800000ff, RZ, 0xc0, !PT ;  /* 0x800000ff00097812 */ /* 0x000fc800078ec0ff */
[----:B------:R-:W-:Y:S01]  /*0140*/  ISETP.NE.OR P0, PT, R9, 0xff, P0 ;  /* 0x000000ff0900780c */ /* 0x000fe20000705670 */
[----:B--2---:R-:W-:-:S05]  /*0150*/  @!P1 FADD R7, R7, R8 ;  /* 0x0000000807079221 */ /* 0x004fca0000000000 */
[----:B------:R0:W-:Y:S01]  /*0160*/  @!P1 STG.E desc[UR4][R4.64+0x400], R7 ;  /* 0x0004000704009986 */ /* 0x0001e2000c101904 */
[----:B------:R-:W-:Y:S06]  /*0170*/  BAR.SYNC.DEFER_BLOCKING 0x0 ;  /* 0x0000000000007b1d */ /* 0x000fec0000010000 */
[----:B------:R-:W2:Y:S04]  /*0180*/  @!P0 LDG.E R8, desc[UR4][R2.64] ;  /* 0x0000000402088981 */ /* 0x000ea8000c1e1900 */
[----:B------:R-:W2:Y:S01]  /*0190*/  @!P0 LDG.E R9, desc[UR4][R4.64+0x200] ;  /* 0x0002000404098981 */ /* 0x000ea2000c1e1900 */
[C---:B------:R-:W-:Y:S01]  /*01a0*/  VIADD R11, R0.reuse, 0x40 ;  /* 0x00000040000b7836 */ /* 0x040fe20000000000 */
[----:B------:R-:W-:-:S04]  /*01b0*/  LOP3.LUT R10, R0, 0x8000007f, RZ, 0xc0, !PT ;  /* 0x8000007f000a7812 */ /* 0x000fc800078ec0ff */
[----:B------:R-:W-:-:S04]  /*01c0*/  ISETP.GE.AND P1, PT, R11, R6, PT ;  /* 0x000000060b00720c */ /* 0x000fc80003f26270 */
[----:B------:R-:W-:Y:S01]  /*01d0*/  ISETP.NE.OR P1, PT, R10, 0x7f, P1 ;  /* 0x0000007f0a00780c */ /* 0x000fe20000f25670 */
[----:B--2---:R-:W-:-:S05]  /*01e0*/  @!P0 FADD R9, R8, R9 ;  /* 0x0000000908098221 */ /* 0x004fca0000000000 */
[----:B------:R1:W-:Y:S01]  /*01f0*/  @!P0 STG.E desc[UR4][R4.64+0x200], R9 ;  /* 0x0002000904008986 */ /* 0x0003e2000c101904 */
[----:B------:R-:W-:Y:S06]  /*0200*/  BAR.SYNC.DEFER_BLOCKING 0x0 ;  /* 0x0000000000007b1d */ /* 0x000fec0000010000 */
[----:B0-----:R-:W2:Y:S04]  /*0210*/  @!P1 LDG.E R7, desc[UR4][R2.64] ;  /* 0x0000000402079981 */ /* 0x001ea8000c1e1900 */
        /* <DEDUP_REMOVED lines=8> */
[----:B------:R-:W2:Y:S04]  /*02a0*/  @!P0 LDG.E R8, desc[UR4][R2.64] ;  /* 0x0000000402088981 */ /* 0x000ea8000c1e1900 */
[----:B-1----:R-:W2:Y:S01]  /*02b0*/  @!P0 LDG.E R9, desc[UR4][R4.64+0x80] ;  /* 0x0000800404098981 */ /* 0x002ea2000c1e1900 */
        /* <DEDUP_REMOVED lines=37> */
[----:B------:R-:W-:Y:S01]  /*0510*/  LOP3.LUT R0, R0, 0x80000001, RZ, 0xc0, !PT ;  /* 0x8000000100007812 */ /* 0x000fe200078ec0ff */
[----:B------:R-:W-:Y:S03]  /*0520*/  BSSY.RECONVERGENT B0, `(.L_x_1) ;  /* 0x000000b000007945 */ /* 0x000fe60003800200 */
[----:B------:R-:W-:-:S04]  /*0530*/  ISETP.GE.AND P1, PT, R11, R6, PT ;  /* 0x000000060b00720c */ /* 0x000fc80003f26270 */
[----:B------:R-:W-:Y:S01]  /*0540*/  ISETP.NE.OR P1, PT, R0, 0x1, P1 ;  /* 0x000000010000780c */ /* 0x000fe20000f25670 */
[----:B--2---:R-:W-:-:S05]  /*0550*/  @!P0 FADD R9, R8, R9 ;  /* 0x0000000908098221 */ /* 0x004fca0000000000 */
[----:B------:R0:W-:Y:S01]  /*0560*/  @!P0 STG.E desc[UR4][R4.64+0x8], R9 ;  /* 0x0000080904008986 */ /* 0x0001e2000c101904 */
[----:B------:R-:W-:Y:S06]  /*0570*/  BAR.SYNC.DEFER_BLOCKING 0x0 ;  /* 0x0000000000007b1d */ /* 0x000fec0000010000 */
[----:B------:R-:W-:Y:S05]  /*0580*/  @P1 BRA `(.L_x_2) ;  /* 0x0000000000101947 */ /* 0x000fea0003800000 */
[----:B------:R-:W2:Y:S04]  /*0590*/  LDG.E R2, desc[UR4][R2.64] ;  /* 0x0000000402027981 */ /* 0x000ea8000c1e1900 */
[----:B0-----:R-:W2:Y:S02]  /*05a0*/  LDG.E R7, desc[UR4][R4.64+0x4] ;  /* 0x0000040404077981 */ /* 0x001ea4000c1e1900 */
[----:B--2---:R-:W-:-:S05]  /*05b0*/  FADD R7, R2, R7 ;  /* 0x0000000702077221 */ /* 0x004fca0000000000 */
[----:B------:R1:W-:Y:S02]  /*05c0*/  STG.E desc[UR4][R4.64+0x4], R7 ;  /* 0x0000040704007986 */ /* 0x0003e4000c101904 */
.L_x_2:
[----:B------:R-:W-:Y:S05]  /*05d0*/  BSYNC.RECONVERGENT B0 ;  /* 0x0000000000007941 */ /* 0x000fea0003800200 */
.L_x_1:
[----:B------:R-:W-:Y:S08]  /*05e0*/  BAR.SYNC.DEFER_BLOCKING 0x0 ;  /* 0x0000000000007b1d */ /* 0x000ff00000010000 */
[----:B------:R-:W-:Y:S06]  /*05f0*/  BAR.SYNC.DEFER_BLOCKING 0x0 ;  /* 0x0000000000007b1d */ /* 0x000fec0000010000 */
[----:B------:R-:W-:Y:S05]  /*0600*/  EXIT ;  /* 0x000000000000794d */ /* 0x000fea0003800000 */
.L_x_3:
        /* <DEDUP_REMOVED lines=15> */
.L_x_22:


//--------------------- .text._Z7upsweepPfS_ii    --------------------------
	.section	.text._Z7upsweepPfS_ii,"ax",@progbits
	.align	128
        .global         _Z7upsweepPfS_ii
        .type           _Z7upsweepPfS_ii,@function
        .size           _Z7upsweepPfS_ii,(.L_x_23 - _Z7upsweepPfS_ii)
        .other          _Z7upsweepPfS_ii,@"STO_CUDA_ENTRY STV_DEFAULT"
_Z7upsweepPfS_ii:
.text._Z7upsweepPfS_ii:
[----:B------:R-:W-:Y:S01]  /*0000*/  LDC R1, c[0x0][0x37c] ;  /* 0x0000df00ff017b82 */ /* 0x000fe20000000800 */
[----:B------:R-:W0:Y:S01]  /*0010*/  S2R R0, SR_CTAID.X ;  /* 0x0000000000007919 */ /* 0x000e220000002500 */
[----:B------:R-:W1:Y:S06]  /*0020*/  LDCU UR7, c[0x0][0x390] ;  /* 0x00007200ff0777ac */ /* 0x000e6c0008000800 */
[----:B------:R-:W2:Y:S01]  /*0030*/  LDC.64 R2, c[0x0][0x380] ;  /* 0x0000e000ff027b82 */ /* 0x000ea20000000a00 */
[----:B------:R-:W3:Y:S01]  /*0040*/  S2R R6, SR_TID.X ;  /* 0x0000000000067919 */ /* 0x000ee20000002100 */
[----:B------:R-:W0:Y:S01]  /*0050*/  LDCU UR6, c[0x0][0x360] ;  /* 0x00006c00ff0677ac */ /* 0x000e220008000800 */
[----:B------:R-:W4:Y:S01]  /*0060*/  LDCU.64 UR4, c[0x0][0x358] ;  /* 0x00006b00ff0477ac */ /* 0x000f220008000a00 */
[----:B-1----:R-:W-:-:S04]  /*0070*/  IMAD.U32 R11, RZ, RZ, UR7 ;  /* 0x00000007ff0b7e24 */ /* 0x002fc8000f8e00ff */
[----:B------:R-:W-:Y:S01]  /*0080*/  BAR.SYNC.DEFER_BLOCKING 0x0 ;  /* 0x0000000000007b1d */ /* 0x000fe20000010000 */
[----:B------:R-:W-:Y:S01]  /*0090*/  ISETP.GE.AND P0, PT, R11, 0x2, PT ;  /* 0x000000020b00780c */ /* 0x000fe20003f06270 */
[----:B0-----:R-:W-:-:S04]  /*00a0*/  IMAD R7, R0, UR6, RZ ;  /* 0x0000000600077c24 */ /* 0x001fc8000f8e02ff */
[----:B---3--:R-:W-:-:S04]  /*00b0*/  IMAD.IADD R8, R7, 0x1, R6 ;  /* 0x0000000107087824 */ /* 0x008fc800078e0206 */
[----:B--2---:R-:W-:-:S04]  /*00c0*/  IMAD.WIDE R2, R8, 0x4, R2 ;  /* 0x0000000408027825 */ /* 0x004fc800078e0202 */
[----:B----4-:R-:W-:Y:S05]  /*00d0*/  @!P0 BRA `(.L_x_4) ;  /* 0x0000000000b48947 */ /* 0x010fea0003800000 */
[----:B------:R-:W0:Y:S01]  /*00e0*/  LDC R11, c[0x0][0x390] ;  /* 0x0000e400ff0b7b82 */ /* 0x000e220000000800 */
[----:B------:R-:W-:Y:S01]  /*00f0*/  HFMA2 R9, -RZ, RZ, 0, 1.1920928955078125e-07 ;  /* 0x00000002ff097431 */ /* 0x000fe200000001ff */
[----:B------:R-:W-:-:S06]  /*0100*/  IABS R10, R8 ;  /* 0x00000008000a7213 */ /* 0x000fcc0000000000 */
[----:B------:R-:W1:Y:S02]  /*0110*/  LDC.64 R4, c[0x0][0x380] ;  /* 0x0000e000ff047b82 */ /* 0x000e640000000a00 */
.L_x_7:
[-C--:B------:R-:W-:Y:S01]  /*0120*/  IABS R16, R9.reuse ;  /* 0x0000000900107213 */ /* 0x080fe20000000000 */
[----:B------:R-:W-:Y:S01]  /*0130*/  BSSY.RECONVERGENT B0, `(.L_x_5) ;  /* 0x0000023000007945 */ /* 0x000fe20003800200 */
[----:B------:R-:W-:Y:S02]  /*0140*/  IABS R17, R9 ;  /* 0x0000000900117213 */ /* 0x000fe40000000000 */
[----:B--2---:R-:W2:Y:S01]  /*0150*/  I2F.RP R14, R16 ;  /* 0x00000010000e7306 */ /* 0x004ea20000209400 */
[----:B------:R-:W-:Y:S02]  /*0160*/  IABS R18, R8 ;  /* 0x0000000800127213 */ /* 0x000fe40000000000 */
[----:B------:R-:W-:-:S05]  /*0170*/  ISETP.GE.AND P2, PT, R8, RZ, PT ;  /* 0x000000ff0800720c */ /* 0x000fca0003f46270 */
[----:B--2---:R-:W2:Y:S02]  /*0180*/  MUFU.RCP R14, R14 ;  /* 0x0000000e000e7308 */ /* 0x004ea40000001000 */
[----:B--2---:R-:W-:Y:S02]  /*0190*/  VIADD R12, R14, 0xffffffe ;  /* 0x0ffffffe0e0c7836 */ /* 0x004fe40000000000 */
[----:B------:R-:W-:-:S04]  /*01a0*/  IMAD.MOV R14, RZ, RZ, -R17 ;  /* 0x000000ffff0e7224 */ /* 0x000fc800078e0a11 */
[----:B------:R2:W3:Y:S02]  /*01b0*/  F2I.FTZ.U32.TRUNC.NTZ R13, R12 ;  /* 0x0000000c000d7305 */ /* 0x0004e4000021f000 */
[----:B--2---:R-:W-:Y:S01]  /*01c0*/  MOV R12, RZ ;  /* 0x000000ff000c7202 */ /* 0x004fe20000000f00 */
[----:B---3--:R-:W-:-:S04]  /*01d0*/  IMAD.MOV R15, RZ, RZ, -R13 ;  /* 0x000000ffff0f7224 */ /* 0x008fc800078e0a0d */
[----:B------:R-:W-:-:S04]  /*01e0*/  IMAD R15, R15, R16, RZ ;  /* 0x000000100f0f7224 */ /* 0x000fc800078e02ff */
[----:B------:R-:W-:Y:S01]  /*01f0*/  IMAD.HI.U32 R13, R13, R15, R12 ;  /* 0x0000000f0d0d7227 */ /* 0x000fe200078e000c */
[----:B------:R-:W-:Y:S02]  /*0200*/  MOV R15, R18 ;  /* 0x00000012000f7202 */ /* 0x000fe40000000f00 */
[----:B------:R-:W-:-:S03]  /*0210*/  IADD3 R12, PT, PT, R9, -0x1, RZ ;  /* 0xffffffff090c7810 */ /* 0x000fc60007ffe0ff */
[----:B------:R-:W-:-:S04]  /*0220*/  IMAD.HI.U32 R13, R13, R10, RZ ;  /* 0x0000000a0d0d7227 */ /* 0x000fc800078e00ff */
[----:B------:R-:W-:-:S05]  /*0230*/  IMAD R13, R13, R14, R15 ;  /* 0x0000000e0d0d7224 */ /* 0x000fca00078e020f */
[----:B------:R-:W-:-:S13]  /*0240*/  ISETP.GT.U32.AND P0, PT, R16, R13, PT ;  /* 0x0000000d1000720c */ /* 0x000fda0003f04070 */
[----:B------:R-:W-:Y:S01]  /*0250*/  @!P0 IMAD.IADD R13, R13, 0x1, -R16 ;  /* 0x000000010d0d8824 */ /* 0x000fe200078e0a10 */
[----:B------:R-:W-:-:S04]  /*0260*/  ISETP.NE.AND P0, PT, R9, RZ, PT ;  /* 0x000000ff0900720c */ /* 0x000fc80003f05270 */
[----:B------:R-:W-:-:S13]  /*0270*/  ISETP.GT.U32.AND P1, PT, R16, R13, PT ;  /* 0x0000000d1000720c */ /* 0x000fda0003f24070 */
[----:B------:R-:W-:-:S05]  /*0280*/  @!P1 IADD3 R13, PT, PT, R13, -R16, RZ ;  /* 0x800000100d0d9210 */ /* 0x000fca0007ffe0ff */
[----:B------:R-:W-:Y:S01]  /*0290*/  @!P2 IMAD.MOV R13, RZ, RZ, -R13 ;  /* 0x000000ffff0da224 */ /* 0x000fe200078e0a0d */
[----:B------:R-:W-:-:S04]  /*02a0*/  @!P0 LOP3.LUT R13, RZ, R9, RZ, 0x33, !PT ;  /* 0x00000009ff0d8212 */ /* 0x000fc800078e33ff */
[----:B------:R-:W-:-:S13]  /*02b0*/  ISETP.NE.AND P0, PT, R13, R12, PT ;  /* 0x0000000c0d00720c */ /* 0x000fda0003f05270 */
[----:B------:R-:W-:Y:S05]  /*02c0*/  @P0 BRA `(.L_x_6) ;  /* 0x0000000000240947 */ /* 0x000fea0003800000 */
[----:B------:R-:W-:-:S05]  /*02d0*/  SHF.R.U32.HI R13, RZ, 0x1, R9 ;  /* 0x00000001ff0d7819 */ /* 0x000fca0000011609 */
[----:B------:R-:W-:-:S05]  /*02e0*/  IMAD.IADD R13, R8, 0x1, -R13 ;  /* 0x00000001080d7824 */ /* 0x000fca00078e0a0d */
[----:B------:R-:W-:-:S13]  /*02f0*/  ISETP.GE.AND P0, PT, R13, R7, PT ;  /* 0x000000070d00720c */ /* 0x000fda0003f06270 */
[----:B------:R-:W-:Y:S05]  /*0300*/  @!P0 BRA `(.L_x_6) ;  /* 0x0000000000148947 */ /* 0x000fea0003800000 */
[----:B-1----:R-:W-:Y:S01]  /*0310*/  IMAD.WIDE R12, R13, 0x4, R4 ;  /* 0x000000040d0c7825 */ /* 0x002fe200078e0204 */
[----:B------:R-:W2:Y:S05]  /*0320*/  LDG.E R15, desc[UR4][R2.64] ;  /* 0x00000004020f7981 */ /* 0x000eaa000c1e1900 */
[----:B------:R-:W2:Y:S02]  /*0330*/  LDG.E R12, desc[UR4][R12.64] ;  /* 0x000000040c0c7981 */ /* 0x000ea4000c1e1900 */
[----:B--2---:R-:W-:-:S05]  /*0340*/  FADD R15, R12, R15 ;  /* 0x0000000f0c0f7221 */ /* 0x004fca0000000000 */
[----:B------:R2:W-:Y:S02]  /*0350*/  STG.E desc[UR4][R2.64], R15 ;  /* 0x0000000f02007986 */ /* 0x0005e4000c101904 */
.L_x_6:
[----:B------:R-:W-:Y:S05]  /*0360*/  BSYNC.RECONVERGENT B0 ;  /* 0x0000000000007941 */ /* 0x000fea0003800200 */
.L_x_5:
[----:B------:R-:W-:Y:S01]  /*0370*/  SHF.L.U32 R9, R9, 0x1, RZ ;  /* 0x0000000109097819 */ /* 0x000fe200000006ff */
[----:B------:R-:W-:Y:S03]  /*0380*/  BAR.SYNC.DEFER_BLOCKING 0x0 ;  /* 0x0000000000007b1d */ /* 0x000fe60000010000 */
[----:B0-----:R-:W-:-:S13]  /*0390*/  ISETP.GT.AND P0, PT, R9, R11, PT ;  /* 0x0000000b0900720c */ /* 0x001fda0003f04270 */
[----:B------:R-:W-:Y:S05]  /*03a0*/  @!P0 BRA `(.L_x_7) ;  /* 0xfffffffc005c8947 */ /* 0x000fea000383ffff */
.L_x_4:
[----:B------:R-:W-:Y:S01]  /*03b0*/  BAR.SYNC.DEFER_BLOCKING 0x0 ;  /* 0x0000000000007b1d */ /* 0x000fe20000010000 */
[----:B------:R-:W-:-:S05]  /*03c0*/  ISETP.NE.AND P0, PT, R6, 0x3ff, PT ;  /* 0x000003ff0600780c */ /* 0x000fca0003f05270 */
[----:B------:R-:W-:Y:S08]  /*03d0*/  BSSY.RECONVERGENT B0, `(.L_x_8) ;  /* 0x000000d000007945 */ /* 0x000ff00003800200 */
[----:B------:R-:W-:Y:S05]  /*03e0*/  @P0 BRA `(.L_x_9) ;  /* 0x00000000002c0947 */ /* 0x000fea0003800000 */
[----:B------:R-:W-:Y:S01]  /*03f0*/  ISETP.GE.AND P0, PT, R8, R11, PT ;  /* 0x0000000b0800720c */ /* 0x000fe20003f06270 */
[----:B------:R-:W0:Y:S08]  /*0400*/  LDC.64 R6, c[0x0][0x380] ;  /* 0x0000e000ff067b82 */ /* 0x000e300000000a00 */
[----:B------:R-:W3:Y:S04]  /*0410*/  LDC.64 R8, c[0x0][0x388] ;  /* 0x0000e200ff087b82 */ /* 0x000ee80000000a00 */
[----:B--2---:R-:W2:Y:S04]  /*0420*/  @!P0 LDG.E R3, desc[UR4][R2.64] ;  /* 0x0000000402038981 */ /* 0x004ea8000c1e1900 */
[----:B-1----:R-:W1:Y:S01]  /*0430*/  @!P0 LDC.64 R4, c[0x0][0x388] ;  /* 0x0000e200ff048b82 */ /* 0x002e620000000a00 */
[----:B0-----:R-:W-:-:S04]  /*0440*/  @P0 IMAD.WIDE R6, R11, 0x4, R6 ;  /* 0x000000040b060825 */ /* 0x001fc800078e0206 */
[----:B-1----:R-:W-:-:S05]  /*0450*/  @!P0 IMAD.WIDE.U32 R4, R0, 0x4, R4 ;  /* 0x0000000400048825 */ /* 0x002fca00078e0004 */
[----:B--2---:R0:W-:Y:S04]  /*0460*/  @!P0 STG.E desc[UR4][R4.64], R3 ;  /* 0x0000000304008986 */ /* 0x0041e8000c101904 */
[----:B------:R-:W2:Y:S01]  /*0470*/  @P0 LDG.E R7, desc[UR4][R6.64+-0x4] ;  /* 0xfffffc0406070981 */ /* 0x000ea2000c1e1900 */
[----:B---3--:R-:W-:-:S05]  /*0480*/  @P0 IMAD.WIDE.U32 R8, R0, 0x4, R8 ;  /* 0x0000000400080825 */ /* 0x008fca00078e0008 */
[----:B--2---:R0:W-:Y:S02]  /*0490*/  @P0 STG.E desc[UR4][R8.64], R7 ;  /* 0x0000000708000986 */ /* 0x0041e4000c101904 */
.L_x_9:
[----:B------:R-:W-:Y:S05]  /*04a0*/  BSYNC.RECONVERGENT B0 ;  /* 0x0000000000007941 */ /* 0x000fea0003800200 */
.L_x_8:
[----:B------:R-:W-:Y:S06]  /*04b0*/  BAR.SYNC.DEFER_BLOCKING 0x0 ;  /* 0x0000000000007b1d */ /* 0x000fec0000010000 */
[----:B------:R-:W-:Y:S05]  /*04c0*/  EXIT ;  /* 0x000000000000794d */ /* 0x000fea0003800000 */
.L_x_10:
        /* <DEDUP_REMOVED lines=11> */
.L_x_23:


//--------------------- .text._Z13scat_part_sumPfS_ --------------------------
	.section	.text._Z13scat_part_sumPfS_,"ax",@progbits
	.align	128
        .global         _Z13scat_part_sumPfS_
        .type           _Z13scat_part_sumPfS_,@function
        .size           _Z13scat_part_sumPfS_,(.L_x_24 - _Z13scat_part_sumPfS_)
        .other          _Z13scat_part_sumPfS_,@"STO_CUDA_ENTRY STV_DEFAULT"
_Z13scat_part_sumPfS_:
.text._Z13scat_part_sumPfS_:
[----:B------:R-:W-:Y:S01]  /*0000*/  LDC R1, c[0x0][0x37c] ;  /* 0x0000df00ff017b82 */ /* 0x000fe20000000800 */
[----:B------:R-:W0:Y:S07]  /*0010*/  S2R R9, SR_CTAID.X ;  /* 0x0000000000097919 */ /* 0x000e2e0000002500 */
[----:B------:R-:W0:Y:S01]  /*0020*/  LDC.64 R2, c[0x0][0x388] ;  /* 0x0000e200ff027b82 */ /* 0x000e220000000a00 */
[----:B------:R-:W1:Y:S01]  /*0030*/  LDCU UR6, c[0x0][0x360] ;  /* 0x00006c00ff0677ac */ /* 0x000e620008000800 */
[----:B------:R-:W1:Y:S01]  /*0040*/  S2R R0, SR_TID.X ;  /* 0x0000000000007919 */ /* 0x000e620000002100 */
[----:B------:R-:W2:Y:S05]  /*0050*/  LDCU.64 UR4, c[0x0][0x358] ;  /* 0x00006b00ff0477ac */ /* 0x000eaa0008000a00 */
[----:B------:R-:W3:Y:S01]  /*0060*/  LDC.64 R4, c[0x0][0x380] ;  /* 0x0000e000ff047b82 */ /* 0x000ee20000000a00 */
[----:B0-----:R-:W-:-:S07]  /*0070*/  IMAD.WIDE.U32 R2, R9, 0x4, R2 ;  /* 0x0000000409027825 */ /* 0x001fce00078e0002 */
[----:B------:R-:W-:Y:S01]  /*0080*/  BAR.SYNC.DEFER_BLOCKING 0x0 ;  /* 0x0000000000007b1d */ /* 0x000fe20000010000 */
[----:B-1----:R-:W-:-:S04]  /*0090*/  IMAD R7, R9, UR6, R0 ;  /* 0x0000000609077c24 */ /* 0x002fc8000f8e0200 */
[----:B---3--:R-:W-:Y:S01]  /*00a0*/  IMAD.WIDE R4, R7, 0x4, R4 ;  /* 0x0000000407047825 */ /* 0x008fe200078e0204 */
[----:B--2---:R-:W2:Y:S04]  /*00b0*/  LDG.E R2, desc[UR4][R2.64] ;  /* 0x0000000402027981 */ /* 0x004ea8000c1e1900 */
[----:B------:R-:W2:Y:S02]  /*00c0*/  LDG.E R7, desc[UR4][R4.64] ;  /* 0x0000000404077981 */ /* 0x000ea4000c1e1900 */
[----:B--2---:R-:W-:-:S05]  /*00d0*/  FADD R7, R2, R7 ;  /* 0x0000000702077221 */ /* 0x004fca0000000000 */
[----:B------:R-:W-:Y:S01]  /*00e0*/  STG.E desc[UR4][R4.64], R7 ;  /* 0x0000000704007986 */ /* 0x000fe2000c101904 */
[----:B------:R-:W-:Y:S06]  /*00f0*/  BAR.SYNC.DEFER_BLOCKING 0x0 ;  /* 0x0000000000007b1d */ /* 0x000fec0000010000 */
[----:B------:R-:W-:Y:S05]  /*0100*/  EXIT ;  /* 0x000000000000794d */ /* 0x000fea0003800000 */
.L_x_11:
        /* <DEDUP_REMOVED lines=15> */
.L_x_24:


//--------------------- .text._Z10incl_pfsumPfi   --------------------------
	.section	.text._Z10incl_pfsumPfi,"ax",@progbits
	.align	128
        .global         _Z10incl_pfsumPfi
        .type           _Z10incl_pfsumPfi,@function
        .size           _Z10incl_pfsumPfi,(.L_x_25 - _Z10incl_pfsumPfi)
        .other          _Z10incl_pfsumPfi,@"STO_CUDA_ENTRY STV_DEFAULT"
_Z10incl_pfsumPfi:
.text._Z10incl_pfsumPfi:
[----:B------:R-:W-:Y:S08]  /*0000*/  LDC R1, c[0x0][0x37c] ;  /* 0x0000df00ff017b82 */ /* 0x000ff00000000800 */
[----:B------:R-:W0:Y:S01]  /*0010*/  S2UR UR4, SR_CTAID.X ;  /* 0x00000000000479c3 */ /* 0x000e220000002500 */
[----:B------:R-:W1:Y:S01]  /*0020*/  S2R R5, SR_TID.X ;  /* 0x0000000000057919 */ /* 0x000e620000002100 */
[----:B------:R-:W2:Y:S01]  /*0030*/  LDCU UR5, c[0x0][0x388] ;  /* 0x00007100ff0577ac */ /* 0x000ea20008000800 */
[----:B------:R-:W3:Y:S05]  /*0040*/  LDCU.64 UR6, c[0x0][0x358] ;  /* 0x00006b00ff0677ac */ /* 0x000eea0008000a00 */
[----:B------:R-:W0:Y:S08]  /*0050*/  LDC R0, c[0x0][0x360] ;  /* 0x0000d800ff007b82 */ /* 0x000e300000000800 */
[----:B------:R-:W4:Y:S01]  /*0060*/  LDC.64 R2, c[0x0][0x380] ;  /* 0x0000e000ff027b82 */ /* 0x000f220000000a00 */
[----:B--2---:R-:W-:Y:S01]  /*0070*/  UISETP.LT.AND UP0, UPT, UR5, 0x400, UPT ;  /* 0x000004000500788c */ /* 0x004fe2000bf01270 */
[----:B0-----:R-:W-:-:S03]  /*0080*/  IMAD R0, R0, UR4, RZ ;  /* 0x0000000400007c24 */ /* 0x001fc6000f8e02ff */
[----:B------:R-:W-:Y:S02]  /*0090*/  USEL UR4, UR5, 0x400, UP0 ;  /* 0x0000040005047887 */ /* 0x000fe40008000000 */
[----:B------:R-:W-:Y:S01]  /*00a0*/  UISETP.GE.AND UP0, UPT, UR5, 0x2, UPT ;  /* 0x000000020500788c */ /* 0x000fe2000bf06270 */
[----:B-1----:R-:W-:-:S03]  /*00b0*/  IMAD.IADD R4, R0, 0x1, R5 ;  /* 0x0000000100047824 */ /* 0x002fc600078e0205 */
[----:B------:R-:W-:Y:S02]  /*00c0*/  IMAD.U32 R5, RZ, RZ, UR4 ;  /* 0x00000004ff057e24 */ /* 0x000fe4000f8e00ff */
[----:B----4-:R-:W-:Y:S01]  /*00d0*/  IMAD.WIDE R2, R4, 0x4, R2 ;  /* 0x0000000404027825 */ /* 0x010fe200078e0202 */
[----:B------:R-:W-:Y:S06]  /*00e0*/  BAR.SYNC.DEFER_BLOCKING 0x0 ;  /* 0x0000000000007b1d */ /* 0x000fec0000010000 */
[----:B---3--:R-:W-:Y:S05]  /*00f0*/  BRA.U !UP0, `(.L_x_12) ;  /* 0x0000000108ac7547 */ /* 0x008fea000b800000 */
[----:B------:R-:W0:Y:S01]  /*0100*/  LDC.64 R6, c[0x0][0x380] ;  /* 0x0000e000ff067b82 */ /* 0x000e220000000a00 */
[----:B------:R-:W-:Y:S01]  /*0110*/  IABS R9, R4 ;  /* 0x0000000400097213 */ /* 0x000fe20000000000 */
[----:B------:R-:W-:-:S07]  /*0120*/  IMAD.MOV.U32 R8, RZ, RZ, 0x2 ;  /* 0x00000002ff087424 */ /* 0x000fce00078e00ff */
.L_x_15:
[-C--:B-1----:R-:W-:Y:S01]  /*0130*/  IABS R13, R8.reuse ;  /* 0x00000008000d7213 */ /* 0x082fe20000000000 */
[----:B------:R-:W-:Y:S01]  /*0140*/  BSSY.RECONVERGENT B0, `(.L_x_13) ;  /* 0x0000022000007945 */ /* 0x000fe20003800200 */
[----:B------:R-:W-:Y:S02]  /*0150*/  IABS R16, R8 ;  /* 0x0000000800107213 */ /* 0x000fe40000000000 */
[----:B------:R-:W1:Y:S01]  /*0160*/  I2F.RP R12, R13 ;  /* 0x0000000d000c7306 */ /* 0x000e620000209400 */
[----:B------:R-:W-:-:S07]  /*0170*/  ISETP.GE.AND P2, PT, R4, RZ, PT ;  /* 0x000000ff0400720c */ /* 0x000fce0003f46270 */
[----:B-1----:R-:W1:Y:S02]  /*0180*/  MUFU.RCP R12, R12 ;  /* 0x0000000c000c7308 */ /* 0x002e640000001000 */
[----:B-1----:R-:W-:Y:S01]  /*0190*/  VIADD R10, R12, 0xffffffe ;  /* 0x0ffffffe0c0a7836 */ /* 0x002fe20000000000 */
[----:B------:R-:W-:-:S05]  /*01a0*/  IABS R12, R4 ;  /* 0x00000004000c7213 */ /* 0x000fca0000000000 */
[----:B------:R1:W2:Y:S02]  /*01b0*/  F2I.FTZ.U32.TRUNC.NTZ R11, R10 ;  /* 0x0000000a000b7305 */ /* 0x0002a4000021f000 */
[----:B-1----:R-:W-:Y:S01]  /*01c0*/  IMAD.MOV.U32 R10, RZ, RZ, RZ ;  /* 0x000000ffff0a7224 */ /* 0x002fe200078e00ff */
[----:B--2---:R-:W-:-:S05]  /*01d0*/  IADD3 R14, PT, PT, RZ, -R11, RZ ;  /* 0x8000000bff0e7210 */ /* 0x004fca0007ffe0ff */
[----:B------:R-:W-:-:S04]  /*01e0*/  IMAD R15, R14, R13, RZ ;  /* 0x0000000d0e0f7224 */ /* 0x000fc800078e02ff */
[----:B------:R-:W-:-:S04]  /*01f0*/  IMAD.HI.U32 R14, R11, R15, R10 ;  /* 0x0000000f0b0e7227 */ /* 0x000fc800078e000a */
[----:B------:R-:W-:Y:S02]  /*0200*/  IMAD.MOV R11, RZ, RZ, -R16 ;  /* 0x000000ffff0b7224 */ /* 0x000fe400078e0a10 */
[----:B------:R-:W-:-:S04]  /*0210*/  IMAD.HI.U32 R14, R14, R9, RZ ;  /* 0x000000090e0e7227 */ /* 0x000fc800078e00ff */
[----:B------:R-:W-:Y:S02]  /*0220*/  IMAD R14, R14, R11, R12 ;  /* 0x0000000b0e0e7224 */ /* 0x000fe400078e020c */
[----:B------:R-:W-:-:S03]  /*0230*/  VIADD R11, R8, 0xffffffff ;  /* 0xffffffff080b7836 */ /* 0x000fc60000000000 */
        /* <DEDUP_REMOVED lines=13> */
[----:B0-----:R-:W-:Y:S01]  /*0310*/  IMAD.WIDE R10, R11, 0x4, R6 ;  /* 0x000000040b0a7825 */ /* 0x001fe200078e0206 */
[----:B------:R-:W2:Y:S05]  /*0320*/  LDG.E R13, desc[UR6][R2.64] ;  /* 0x00000006020d7981 */ /* 0x000eaa000c1e1900 */
[----:B------:R-:W2:Y:S02]  /*0330*/  LDG.E R10, desc[UR6][R10.64] ;  /* 0x000000060a0a7981 */ /* 0x000ea4000c1e1900 */
[----:B--2---:R-:W-:-:S05]  /*0340*/  FADD R13, R10, R13 ;  /* 0x0000000d0a0d7221 */ /* 0x004fca0000000000 */
[----:B------:R1:W-:Y:S02]  /*0350*/  STG.E desc[UR6][R2.64], R13 ;  /* 0x0000000d02007986 */ /* 0x0003e4000c101906 */
.L_x_14:
[----:B------:R-:W-:Y:S05]  /*0360*/  BSYNC.RECONVERGENT B0 ;  /* 0x0000000000007941 */ /* 0x000fea0003800200 */
.L_x_13:
[----:B------:R-:W-:Y:S01]  /*0370*/  SHF.L.U32 R8, R8, 0x1, RZ ;  /* 0x0000000108087819 */ /* 0x000fe200000006ff */
[----:B------:R-:W-:Y:S03]  /*0380*/  BAR.SYNC.DEFER_BLOCKING 0x0 ;  /* 0x0000000000007b1d */ /* 0x000fe60000010000 */
[----:B------:R-:W-:-:S13]  /*0390*/  ISETP.GT.AND P0, PT, R8, R5, PT ;  /* 0x000000050800720c */ /* 0x000fda0003f04270 */
[----:B------:R-:W-:Y:S05]  /*03a0*/  @!P0 BRA `(.L_x_15) ;  /* 0xfffffffc00608947 */ /* 0x000fea000383ffff */
.L_x_12:
[----:B------:R-:W-:Y:S01]  /*03b0*/  BAR.SYNC.DEFER_BLOCKING 0x0 ;  /* 0x0000000000007b1d */ /* 0x000fe20000010000 */
[----:B------:R-:W-:-:S05]  /*03c0*/  LOP3.LUT P0, RZ, R4, 0x3ff, RZ, 0xc0, !PT ;  /* 0x000003ff04ff7812 */ /* 0x000fca000780c0ff */
[----:B------:R-:W2:Y:S08]  /*03d0*/  LDCU UR4, c[0x0][0x388] ;  /* 0x00007100ff0477ac */ /* 0x000eb00008000800 */
[----:B0-----:R-:W0:Y:S01]  /*03e0*/  @!P0 LDC.64 R6, c[0x0][0x380] ;  /* 0x0000e000ff068b82 */ /* 0x001e220000000a00 */
[----:B--2---:R-:W-:Y:S01]  /*03f0*/  UISETP.GE.AND UP0, UPT, UR4, 0x1, UPT ;  /* 0x000000010400788c */ /* 0x004fe2000bf06270 */
[----:B0-----:R-:W-:-:S05]  /*0400*/  @!P0 IMAD.WIDE R6, R0, 0x4, R6 ;  /* 0x0000000400068825 */ /* 0x001fca00078e0206 */
[----:B------:R0:W-:Y:S01]  /*0410*/  @!P0 STG.E desc[UR6][R6.64+-0x4], RZ ;  /* 0xfffffcff06008986 */ /* 0x0001e2000c101906 */
[----:B------:R-:W-:Y:S06]  /*0420*/  BAR.SYNC.DEFER_BLOCKING 0x0 ;  /* 0x0000000000007b1d */ /* 0x000fec0000010000 */
[----:B------:R-:W-:Y:S05]  /*0430*/  BRA.U !UP0, `(.L_x_16) ;  /* 0x0000000108b47547 */ /* 0x000fea000b800000 */
[----:B0-----:R-:W0:Y:S01]  /*0440*/  LDC.64 R6, c[0x0][0x380] ;  /* 0x0000e000ff067b82 */ /* 0x001e220000000a00 */
[----:B------:R-:W-:-:S07]  /*0450*/  IABS R8, R4 ;  /* 0x0000000400087213 */ /* 0x000fce0000000000 */
.L_x_19:
[-C--:B------:R-:W-:Y:S01]  /*0460*/  IABS R12, R5.reuse ;  /* 0x00000005000c7213 */ /* 0x080fe20000000000 */
[----:B------:R-:W-:Y:S01]  /*0470*/  BSSY.RECONVERGENT B0, `(.L_x_17) ;  /* 0x0000025000007945 */ /* 0x000fe20003800200 */
[----:B------:R-:W-:Y:S02]  /*0480*/  IABS R14, R5 ;  /* 0x00000005000e7213 */ /* 0x000fe40000000000 */
[----:B------:R-:W2:Y:S01]  /*0490*/  I2F.RP R9, R12 ;  /* 0x0000000c00097306 */ /* 0x000ea20000209400 */
[----:B------:R-:W-:Y:S02]  /*04a0*/  ISETP.GE.AND P2, PT, R4, RZ, PT ;  /* 0x000000ff0400720c */ /* 0x000fe40003f46270 */
[----:B------:R-:W-:-:S05]  /*04b0*/  IADD3 R14, PT, PT, RZ, -R14, RZ ;  /* 0x8000000eff0e7210 */ /* 0x000fca0007ffe0ff */
[----:B--2---:R-:W2:Y:S02]  /*04c0*/  MUFU.RCP R9, R9 ;  /* 0x0000000900097308 */ /* 0x004ea40000001000 */
[----:B-12---:R-:W-:Y:S01]  /*04d0*/  VIADD R10, R9, 0xffffffe ;  /* 0x0ffffffe090a7836 */ /* 0x006fe20000000000 */
[----:B------:R-:W-:-:S05]  /*04e0*/  IABS R9, R4 ;  /* 0x0000000400097213 */ /* 0x000fca0000000000 */
[----:B------:R2:W1:Y:S02]  /*04f0*/  F2I.FTZ.U32.TRUNC.NTZ R11, R10 ;  /* 0x0000000a000b7305 */ /* 0x000464000021f000 */
[----:B--2---:R-:W-:Y:S02]  /*0500*/  IMAD.MOV.U32 R10, RZ, RZ, RZ ;  /* 0x000000ffff0a7224 */ /* 0x004fe400078e00ff */
[----:B-1----:R-:W-:-:S04]  /*0510*/  IMAD.MOV R13, RZ, RZ, -R11 ;  /* 0x000000ffff0d7224 */ /* 0x002fc800078e0a0b */
[----:B------:R-:W-:-:S04]  /*0520*/  IMAD R13, R13, R12, RZ ;  /* 0x0000000c0d0d7224 */ /* 0x000fc800078e02ff */
[----:B------:R-:W-:Y:S01]  /*0530*/  IMAD.HI.U32 R11, R11, R13, R10 ;  /* 0x0000000d0b0b7227 */ /* 0x000fe200078e000a */
[----:B------:R-:W-:-:S05]  /*0540*/  IADD3 R10, PT, PT, R5, -0x1, RZ ;  /* 0xffffffff050a7810 */ /* 0x000fca0007ffe0ff */
[----:B------:R-:W-:-:S04]  /*0550*/  IMAD.HI.U32 R11, R11, R8, RZ ;  /* 0x000000080b0b7227 */ /* 0x000fc800078e00ff */
[----:B------:R-:W-:-:S05]  /*0560*/  IMAD R11, R11, R14, R9 ;  /* 0x0000000e0b0b7224 */ /* 0x000fca00078e0209 */
[----:B------:R-:W-:-:S13]  /*0570*/  ISETP.GT.U32.AND P0, PT, R12, R11, PT ;  /* 0x0000000b0c00720c */ /* 0x000fda0003f04070 */
[----:B------:R-:W-:Y:S01]  /*0580*/  @!P0 IMAD.IADD R11, R11, 0x1, -R12 ;  /* 0x000000010b0b8824 */ /* 0x000fe200078e0a0c */
[----:B------:R-:W-:-:S04]  /*0590*/  ISETP.NE.AND P0, PT, R5, RZ, PT ;  /* 0x000000ff0500720c */ /* 0x000fc80003f05270 */
[----:B------:R-:W-:-:S13]  /*05a0*/  ISETP.GT.U32.AND P1, PT, R12, R11, PT ;  /* 0x0000000b0c00720c */ /* 0x000fda0003f24070 */
[----:B------:R-:W-:-:S04]  /*05b0*/  @!P1 IMAD.IADD R11, R11, 0x1, -R12 ;  /* 0x000000010b0b9824 */ /* 0x000fc800078e0a0c */
        /* <DEDUP_REMOVED lines=8> */
[----:B------:R-:W2:Y:S01]  /*0640*/  LDG.E R9, desc[UR6][R2.64] ;  /* 0x0000000602097981 */ /* 0x000ea2000c1e1900 */
[----:B0-----:R-:W-:-:S05]  /*0650*/  IMAD.WIDE R10, R11, 0x4, R6 ;  /* 0x000000040b0a7825 */ /* 0x001fca00078e0206 */
[----:B------:R-:W3:Y:S01]  /*0660*/  LDG.E R14, desc[UR6][R10.64] ;  /* 0x000000060a0e7981 */ /* 0x000ee2000c1e1900 */
[----:B--2---:R-:W0:Y:S01]  /*0670*/  F2I.TRUNC.NTZ R12, R9 ;  /* 0x00000009000c7305 */ /* 0x004e22000020f100 */
[----:B---3--:R-:W-:-:S05]  /*0680*/  FADD R13, R9, R14 ;  /* 0x0000000e090d7221 */ /* 0x008fca0000000000 */
[----:B------:R1:W-:Y:S01]  /*0690*/  STG.E desc[UR6][R2.64], R13 ;  /* 0x0000000d02007986 */ /* 0x0003e2000c101906 */
[----:B0-----:R-:W-:-:S05]  /*06a0*/  I2FP.F32.S32 R15, R12 ;  /* 0x0000000c000f7245 */ /* 0x001fca0000201400 */
[----:B------:R1:W-:Y:S02]  /*06b0*/  STG.E desc[UR6][R10.64], R15 ;  /* 0x0000000f0a007986 */ /* 0x0003e4000c101906 */
.L_x_18:
[----:B------:R-:W-:Y:S05]  /*06c0*/  BSYNC.RECONVERGENT B0 ;  /* 0x0000000000007941 */ /* 0x000fea0003800200 */
.L_x_17:
[----:B------:R-:W-:Y:S01]  /*06d0*/  BAR.SYNC.DEFER_BLOCKING 0x0 ;  /* 0x0000000000007b1d */ /* 0x000fe20000010000 */
[----:B------:R-:W-:Y:S02]  /*06e0*/  ISETP.GT.U32.AND P0, PT, R5, 0x1, PT ;  /* 0x000000010500780c */ /* 0x000fe40003f04070 */
[----:B------:R-:W-:-:S11]  /*06f0*/  SHF.R.U32.HI R5, RZ, 0x1, R5 ;  /* 0x00000001ff057819 */ /* 0x000fd60000011605 */
[----:B------:R-:W-:Y:S05]  /*0700*/  @P0 BRA `(.L_x_19) ;  /* 0xfffffffc00540947 */ /* 0x000fea000383ffff */
.L_x_16:
[----:B------:R-:W-:Y:S06]  /*0710*/  BAR.SYNC.DEFER_BLOCKING 0x0 ;  /* 0x0000000000007b1d */ /* 0x000fec0000010000 */
[----:B------:R-:W-:Y:S05]  /*0720*/  EXIT ;  /* 0x000000000000794d */ /* 0x000fea0003800000 */
.L_x_20:
        /* <DEDUP_REMOVED lines=13> */
.L_x_25:


//--------------------- .nv.shared.reserved.0     --------------------------
	.section	.nv.shared.reserved.0,"aw",@nobits
	.weak		__nv_reservedSMEM_offset_0_alias
	.size		__nv_reservedSMEM_offset_0_alias, 0, 64
	.other		__nv_reservedSMEM_offset_0_alias,@"STO_CUDA_RESERVED_SHARED STV_DEFAULT"
__nv_reservedSMEM_offset_0_alias:
	.zero		0
	.zero		64


//--------------------- .nv.global                --------------------------
	.section	.nv.global,"aw",@nobits
.nv.global:
	.type		_ZN34_INTERNAL_94bcd9df_4_k_cu_1a926bc86thrust24THRUST_300001_SM_1000_NS3seqE,@object
	.size		_ZN34_INTERNAL_94bcd9df_4_k_cu_1a926bc86thrust24THRUST_300001_SM_1000_NS3seqE,(_ZN34_INTERNAL_94bcd9df_4_k_cu_1a926bc84cuda3std3__48in_placeE - _ZN34_INTERNAL_94bcd9df_4_k_cu_1a926bc86thrust24THRUST_300001_SM_1000_NS3seqE)
_ZN34_INTERNAL_94bcd9df_4_k_cu_1a926bc86thrust24THRUST_300001_SM_1000_NS3seqE:
	.zero		1
	.type		_ZN34_INTERNAL_94bcd9df_4_k_cu_1a926bc84cuda3std3__48in_placeE,@object
	.size		_ZN34_INTERNAL_94bcd9df_4_k_cu_1a926bc84cuda3std3__48in_placeE,(_ZN34_INTERNAL_94bcd9df_4_k_cu_1a926bc84cuda3std6ranges3__45__cpo4sizeE - _ZN34_INTERNAL_94bcd9df_4_k_cu_1a926bc84cuda3std3__48in_placeE)
_ZN34_INTERNAL_94bcd9df_4_k_cu_1a926bc84cuda3std3__48in_placeE:
	.zero		1
	.type		_ZN34_INTERNAL_94bcd9df_4_k_cu_1a926bc84cuda3std6ranges3__45__cpo4sizeE,@object
	.size		_ZN34_INTERNAL_94bcd9df_4_k_cu_1a926bc84cuda3std6ranges3__45__cpo4sizeE,(_ZN34_INTERNAL_94bcd9df_4_k_cu_1a926bc86thrust24THRUST_300001_SM_1000_NS12placeholders2_3E - _ZN34_INTERNAL_94bcd9df_4_k_cu_1a926bc84cuda3std6ranges3__45__cpo4sizeE)
_ZN34_INTERNAL_94bcd9df_4_k_cu_1a926bc84cuda3std6ranges3__45__cpo4sizeE:
	.zero		1
	.type		_ZN34_INTERNAL_94bcd9df_4_k_cu_1a926bc86thrust24THRUST_300001_SM_1000_NS12placeholders2_3E,@object
	.size		_ZN34_INTERNAL_94bcd9df_4_k_cu_1a926bc86thrust24THRUST_300001_SM_1000_NS12placeholders2_3E,(_ZN34_INTERNAL_94bcd9df_4_k_cu_1a926bc84cuda3std3__45__cpo6cbeginE - _ZN34_INTERNAL_94bcd9df_4_k_cu_1a926bc86thrust24THRUST_300001_SM_1000_NS12placeholders2_3E)
_ZN34_INTERNAL_94bcd9df_4_k_cu_1a926bc86thrust24THRUST_300001_SM_1000_NS12placeholders2_3E:
	.zero		1
	.type		_ZN34_INTERNAL_94bcd9df_4_k_cu_1a926bc84cuda3std3__45__cpo6cbeginE,@object
	.size		_ZN34_INTERNAL_94bcd9df_4_k_cu_1a926bc84cuda3std3__45__cpo6cbeginE,(_ZN34_INTERNAL_94bcd9df_4_k_cu_1a926bc84cuda3std6ranges3__45__cpo6cbeginE - _ZN34_INTERNAL_94bcd9df_4_k_cu_1a926bc84cuda3std3__45__cpo6cbeginE)
_ZN34_INTERNAL_94bcd9df_4_k_cu_1a926bc84cuda3std3__45__cpo6cbeginE:
	.zero		1
	.type		_ZN34_INTERNAL_94bcd9df_4_k_cu_1a926bc84cuda3std6ranges3__45__cpo6cbeginE,@object
	.size		_ZN34_INTERNAL_94bcd9df_4_k_cu_1a926bc84cuda3std6ranges3__45__cpo6cbeginE,(_ZN34_INTERNAL_94bcd9df_4_k_cu_1a926bc86thrust24THRUST_300001_SM_1000_NS12placeholders2_7E - _ZN34_INTERNAL_94bcd9df_4_k_cu_1a926bc84cuda3std6ranges3__45__cpo6cbeginE)
_ZN34_INTERNAL_94bcd9df_4_k_cu_1a926bc84cuda3std6ranges3__45__cpo6cbeginE:
	.zero		1
	.type		_ZN34_INTERNAL_94bcd9df_4_k_cu_1a926bc86thrust24THRUST_300001_SM_1000_NS12placeholders2_7E,@object
	.size		_ZN34_INTERNAL_94bcd9df_4_k_cu_1a926bc86thrust24THRUST_300001_SM_1000_NS12placeholders2_7E,(_ZN34_INTERNAL_94bcd9df_4_k_cu_1a926bc84cuda3std3__45__cpo7crbeginE - _ZN34_INTERNAL_94bcd9df_4_k_cu_1a926bc86thrust24THRUST_300001_SM_1000_NS12placeholders2_7E)
_ZN34_INTERNAL_94bcd9df_4_k_cu_1a926bc86thrust24THRUST_300001_SM_1000_NS12placeholders2_7E:
	.zero		1
	.type		_ZN34_INTERNAL_94bcd9df_4_k_cu_1a926bc84cuda3std3__45__cpo7crbeginE,@object
	.size		_ZN34_INTERNAL_94bcd9df_4_k_cu_1a926bc84cuda3std3__45__cpo7crbeginE,(_ZN34_INTERNAL_94bcd9df_4_k_cu_1a926bc84cuda3std6ranges3__45__cpo4nextE - _ZN34_INTERNAL_94bcd9df_4_k_cu_1a926bc84cuda3std3__45__cpo7crbeginE)
_ZN34_INTERNAL_94bcd9df_4_k_cu_1a926bc84cuda3std3__45__cpo7crbeginE:
	.zero		1
	.type		_ZN34_INTERNAL_94bcd9df_4_k_cu_1a926bc84cuda3std6ranges3__45__cpo4nextE,@object
	.size		_ZN34_INTERNAL_94bcd9df_4_k_cu_1a926bc84cuda3std6ranges3__45__cpo4nextE,(_ZN34_INTERNAL_94bcd9df_4_k_cu_1a926bc84cuda3std6ranges3__45__cpo4swapE - _ZN34_INTERNAL_94bcd9df_4_k_cu_1a926bc84cuda3std6ranges3__45__cpo4nextE)
_ZN34_INTERNAL_94bcd9df_4_k_cu_1a926bc84cuda3std6ranges3__45__cpo4nextE:
	.zero		1
	.type		_ZN34_INTERNAL_94bcd9df_4_k_cu_1a926bc84cuda3std6ranges3__45__cpo4swapE,@object
	.size		_ZN34_INTERNAL_94bcd9df_4_k_cu_1a926bc84cuda3std6ranges3__45__cpo4swapE,(_ZN34_INTERNAL_94bcd9df_4_k_cu_1a926bc86thrust24THRUST_300001_SM_1000_NS8cuda_cub10par_nosyncE - _ZN34_INTERNAL_94bcd9df_4_k_cu_1a926bc84cuda3std6ranges3__45__cpo4swapE)
_ZN34_INTERNAL_94bcd9df_4_k_cu_1a926bc84cuda3std6ranges3__45__cpo4swapE:
	.zero		1
	.type		_ZN34_INTERNAL_94bcd9df_4_k_cu_1a926bc86thrust24THRUST_300001_SM_1000_NS8cuda_cub10par_nosyncE,@object
	.size		_ZN34_INTERNAL_94bcd9df_4_k_cu_1a926bc86thrust24THRUST_300001_SM_1000_NS8cuda_cub10par_nosyncE,(_ZN34_INTERNAL_94bcd9df_4_k_cu_1a926bc86thrust24THRUST_300001_SM_1000_NS12placeholders2_9E - _ZN34_INTERNAL_94bcd9df_4_k_cu_1a926bc86thrust24THRUST_300001_SM_1000_NS8cuda_cub10par_nosyncE)
_ZN34_INTERNAL_94bcd9df_4_k_cu_1a926bc86thrust24THRUST_300001_SM_1000_NS8cuda_cub10par_nosyncE:
	.zero		1
	.type		_ZN34_INTERNAL_94bcd9df_4_k_cu_1a926bc86thrust24THRUST_300001_SM_1000_NS12placeholders2_9E,@object
	.size		_ZN34_INTERNAL_94bcd9df_4_k_cu_1a926bc86thrust24THRUST_300001_SM_1000_NS12placeholders2_9E,(_ZN34_INTERNAL_94bcd9df_4_k_cu_1a926bc84cuda3std3__436_GLOBAL__N__94bcd9df_4_k_cu_1a926bc86ignoreE - _ZN34_INTERNAL_94bcd9df_4_k_cu_1a926bc86thrust24THRUST_300001_SM_1000_NS12placeholders2_9E)
_ZN34_INTERNAL_94bcd9df_4_k_cu_1a926bc86thrust24THRUST_300001_SM_1000_NS12placeholders2_9E:
	.zero		1
	.type		_ZN34_INTERNAL_94bcd9df_4_k_cu_1a926bc84cuda3std3__436_GLOBAL__N__94bcd9df_4_k_cu_1a926bc86ignoreE,@object
	.size		_ZN34_INTERNAL_94bcd9df_4_k_cu_1a926bc84cuda3std3__436_GLOBAL__N__94bcd9df_4_k_cu_1a926bc86ignoreE,(_ZN34_INTERNAL_94bcd9df_4_k_cu_1a926bc84cuda3std6ranges3__45__cpo4dataE - _ZN34_INTERNAL_94bcd9df_4_k_cu_1a926bc84cuda3std3__436_GLOBAL__N__94bcd9df_4_k_cu_1a926bc86ignoreE)
_ZN34_INTERNAL_94bcd9df_4_k_cu_1a926bc84cuda3std3__436_GLOBAL__N__94bcd9df_4_k_cu_1a926bc86ignoreE:
	.zero		1
	.type		_ZN34_INTERNAL_94bcd9df_4_k_cu_1a926bc84cuda3std6ranges3__45__cpo4dataE,@object
	.size		_ZN34_INTERNAL_94bcd9df_4_k_cu_1a926bc84cuda3std6ranges3__45__cpo4dataE,(_ZN34_INTERNAL_94bcd9df_4_k_cu_1a926bc86thrust24THRUST_300001_SM_1000_NS12placeholders2_1E - _ZN34_INTERNAL_94bcd9df_4_k_cu_1a926bc84cuda3std6ranges3__45__cpo4dataE)
_ZN34_INTERNAL_94bcd9df_4_k_cu_1a926bc84cuda3std6ranges3__45__cpo4dataE:
	.zero		1
	.type		_ZN34_INTERNAL_94bcd9df_4_k_cu_1a926bc86thrust24THRUST_300001_SM_1000_NS12placeholders2_1E,@object
	.size		_ZN34_INTERNAL_94bcd9df_4_k_cu_1a926bc86thrust24THRUST_300001_SM_1000_NS12placeholders2_1E,(_ZN34_INTERNAL_94bcd9df_4_k_cu_1a926bc84cuda3std3__45__cpo5beginE - _ZN34_INTERNAL_94bcd9df_4_k_cu_1a926bc86thrust24THRUST_300001_SM_1000_NS12placeholders2_1E)
_ZN34_INTERNAL_94bcd9df_4_k_cu_1a926bc86thrust24THRUST_300001_SM_1000_NS12placeholders2_1E:
	.zero		1
	.type		_ZN34_INTERNAL_94bcd9df_4_k_cu_1a926bc84cuda3std3__45__cpo5beginE,@object
	.size		_ZN34_INTERNAL_94bcd9df_4_k_cu_1a926bc84cuda3std3__45__cpo5beginE,(_ZN34_INTERNAL_94bcd9df_4_k_cu_1a926bc84cuda3std6ranges3__45__cpo5beginE - _ZN34_INTERNAL_94bcd9df_4_k_cu_1a926bc84cuda3std3__45__cpo5beginE)
_ZN34_INTERNAL_94bcd9df_4_k_cu_1a926bc84cuda3std3__45__cpo5beginE:
	.zero		1
	.type		_ZN34_INTERNAL_94bcd9df_4_k_cu_1a926bc84cuda3std6ranges3__45__cpo5beginE,@object
	.size		_ZN34_INTERNAL_94bcd9df_4_k_cu_1a926bc84cuda3std6ranges3__45__cpo5beginE,(_ZN34_INTERNAL_94bcd9df_4_k_cu_1a926bc86thrust24THRUST_300001_SM_1000_NS12placeholders2_5E - _ZN34_INTERNAL_94bcd9df_4_k_cu_1a926bc84cuda3std6ranges3__45__cpo5beginE)
_ZN34_INTERNAL_94bcd9df_4_k_cu_1a926bc84cuda3std6ranges3__45__cpo5beginE:
	.zero		1
	.type		_ZN34_INTERNAL_94bcd9df_4_k_cu_1a926bc86thrust24THRUST_300001_SM_1000_NS12placeholders2_5E,@object
	.size		_ZN34_INTERNAL_94bcd9df_4_k_cu_1a926bc86thrust24THRUST_300001_SM_1000_NS12placeholders2_5E,(_ZN34_INTERNAL_94bcd9df_4_k_cu_1a926bc84cuda3std3__45__cpo6rbeginE - _ZN34_INTERNAL_94bcd9df_4_k_cu_1a926bc86thrust24THRUST_300001_SM_1000_NS12placeholders2_5E)
_ZN34_INTERNAL_94bcd9df_4_k_cu_1a926bc86thrust24THRUST_300001_SM_1000_NS12placeholders2_5E:
	.zero		1
	.type		_ZN34_INTERNAL_94bcd9df_4_k_cu_1a926bc84cuda3std3__45__cpo6rbeginE,@object
	.size		_ZN34_INTERNAL_94bcd9df_4_k_cu_1a926bc84cuda3std3__45__cpo6rbeginE,(_ZN34_INTERNAL_94bcd9df_4_k_cu_1a926bc84cuda3std6ranges3__45__cpo7advanceE - _ZN34_INTERNAL_94bcd9df_4_k_cu_1a926bc84cuda3std3__45__cpo6rbeginE)
_ZN34_INTERNAL_94bcd9df_4_k_cu_1a926bc84cuda3std3__45__cpo6rbeginE:
	.zero		1
	.type		_ZN34_INTERNAL_94bcd9df_4_k_cu_1a926bc84cuda3std6ranges3__45__cpo7advanceE,@object
	.size		_ZN34_INTERNAL_94bcd9df_4_k_cu_1a926bc84cuda3std6ranges3__45__cpo7advanceE,(_ZN34_INTERNAL_94bcd9df_4_k_cu_1a926bc84cuda3std3__47nulloptE - _ZN34_INTERNAL_94bcd9df_4_k_cu_1a926bc84cuda3std6ranges3__45__cpo7advanceE)
_ZN34_INTERNAL_94bcd9df_4_k_cu_1a926bc84cuda3std6ranges3__45__cpo7advanceE:
	.zero		1
	.type		_ZN34_INTERNAL_94bcd9df_4_k_cu_1a926bc84cuda3std3__47nulloptE,@object
	.size		_ZN34_INTERNAL_94bcd9df_4_k_cu_1a926bc84cuda3std3__47nulloptE,(_ZN34_INTERNAL_94bcd9df_4_k_cu_1a926bc84cuda3std6ranges3__45__cpo8distanceE - _ZN34_INTERNAL_94bcd9df_4_k_cu_1a926bc84cuda3std3__47nulloptE)
_ZN34_INTERNAL_94bcd9df_4_k_cu_1a926bc84cuda3std3__47nulloptE:
	.zero		1
	.type		_ZN34_INTERNAL_94bcd9df_4_k_cu_1a926bc84cuda3std6ranges3__45__cpo8distanceE,@object
	.size		_ZN34_INTERNAL_94bcd9df_4_k_cu_1a926bc84cuda3std6ranges3__45__cpo8distanceE,(_ZN34_INTERNAL_94bcd9df_4_k_cu_1a926bc86thrust24THRUST_300001_SM_1000_NS12placeholders3_10E - _ZN34_INTERNAL_94bcd9df_4_k_cu_1a926bc84cuda3std6ranges3__45__cpo8distanceE)
_ZN34_INTERNAL_94bcd9df_4_k_cu_1a926bc84cuda3std6ranges3__45__cpo8distanceE:
	.zero		1
	.type		_ZN34_INTERNAL_94bcd9df_4_k_cu_1a926bc86thrust24THRUST_300001_SM_1000_NS12placeholders3_10E,@object
	.size		_ZN34_INTERNAL_94bcd9df_4_k_cu_1a926bc86thrust24THRUST_300001_SM_1000_NS12placeholders3_10E,(_ZN34_INTERNAL_94bcd9df_4_k_cu_1a926bc84cuda3std3__419piecewise_constructE - _ZN34_INTERNAL_94bcd9df_4_k_cu_1a926bc86thrust24THRUST_300001_SM_1000_NS12placeholders3_10E)
_ZN34_INTERNAL_94bcd9df_4_k_cu_1a926bc86thrust24THRUST_300001_SM_1000_NS12placeholders3_10E:
	.zero		1
	.type		_ZN34_INTERNAL_94bcd9df_4_k_cu_1a926bc84cuda3std3__419piecewise_constructE,@object
	.size		_ZN34_INTERNAL_94bcd9df_4_k_cu_1a926bc84cuda3std3__419piecewise_constructE,(_ZN34_INTERNAL_94bcd9df_4_k_cu_1a926bc84cuda3std6ranges3__45__cpo5cdataE - _ZN34_INTERNAL_94bcd9df_4_k_cu_1a926bc84cuda3std3__419piecewise_constructE)
_ZN34_INTERNAL_94bcd9df_4_k_cu_1a926bc84cuda3std3__419piecewise_constructE:
	.zero		1
	.type		_ZN34_INTERNAL_94bcd9df_4_k_cu_1a926bc84cuda3std6ranges3__45__cpo5cdataE,@object
	.size		_ZN34_INTERNAL_94bcd9df_4_k_cu_1a926bc84cuda3std6ranges3__45__cpo5cdataE,(_ZN34_INTERNAL_94bcd9df_4_k_cu_1a926bc86thrust24THRUST_300001_SM_1000_NS12placeholders2_2E - _ZN34_INTERNAL_94bcd9df_4_k_cu_1a926bc84cuda3std6ranges3__45__cpo5cdataE)
_ZN34_INTERNAL_94bcd9df_4_k_cu_1a926bc84cuda3std6ranges3__45__cpo5cdataE:
	.zero		1
	.type		_ZN34_INTERNAL_94bcd9df_4_k_cu_1a926bc86thrust24THRUST_300001_SM_1000_NS12placeholders2_2E,@object
	.size		_ZN34_INTERNAL_94bcd9df_4_k_cu_1a926bc86thrust24THRUST_300001_SM_1000_NS12placeholders2_2E,(_ZN34_INTERNAL_94bcd9df_4_k_cu_1a926bc84cuda3std3__45__cpo3endE - _ZN34_INTERNAL_94bcd9df_4_k_cu_1a926bc86thrust24THRUST_300001_SM_1000_NS12placeholders2_2E)
_ZN34_INTERNAL_94bcd9df_4_k_cu_1a926bc86thrust24THRUST_300001_SM_1000_NS12placeholders2_2E:
	.zero		1
	.type		_ZN34_INTERNAL_94bcd9df_4_k_cu_1a926bc84cuda3std3__45__cpo3endE,@object
	.size		_ZN34_INTERNAL_94bcd9df_4_k_cu_1a926bc84cuda3std3__45__cpo3endE,(_ZN34_INTERNAL_94bcd9df_4_k_cu_1a926bc84cuda3std6ranges3__45__cpo3endE - _ZN34_INTERNAL_94bcd9df_4_k_cu_1a926bc84cuda3std3__45__cpo3endE)
_ZN34_INTERNAL_94bcd9df_4_k_cu_1a926bc84cuda3std3__45__cpo3endE:
	.zero		1
	.type		_ZN34_INTERNAL_94bcd9df_4_k_cu_1a926bc84cuda3std6ranges3__45__cpo3endE,@object
	.size		_ZN34_INTERNAL_94bcd9df_4_k_cu_1a926bc84cuda3std6ranges3__45__cpo3endE,(_ZN34_INTERNAL_94bcd9df_4_k_cu_1a926bc86thrust24THRUST_300001_SM_1000_NS12placeholders2_6E - _ZN34_INTERNAL_94bcd9df_4_k_cu_1a926bc84cuda3std6ranges3__45__cpo3endE)
_ZN34_INTERNAL_94bcd9df_4_k_cu_1a926bc84cuda3std6ranges3__45__cpo3endE:
	.zero		1
	.type		_ZN34_INTERNAL_94bcd9df_4_k_cu_1a926bc86thrust24THRUST_300001_SM_1000_NS12placeholders2_6E,@object
	.size		_ZN34_INTERNAL_94bcd9df_4_k_cu_1a926bc86thrust24THRUST_300001_SM_1000_NS12placeholders2_6E,(_ZN34_INTERNAL_94bcd9df_4_k_cu_1a926bc84cuda3std3__45__cpo4rendE - _ZN34_INTERNAL_94bcd9df_4_k_cu_1a926bc86thrust24THRUST_300001_SM_1000_NS12placeholders2_6E)
_ZN34_INTERNAL_94bcd9df_4_k_cu_1a926bc86thrust24THRUST_300001_SM_1000_NS12placeholders2_6E:
	.zero		1
	.type		_ZN34_INTERNAL_94bcd9df_4_k_cu_1a926bc84cuda3std3__45__cpo4rendE,@object
	.size		_ZN34_INTERNAL_94bcd9df_4_k_cu_1a926bc84cuda3std3__45__cpo4rendE,(_ZN34_INTERNAL_94bcd9df_4_k_cu_1a926bc84cuda3std6ranges3__45__cpo9iter_swapE - _ZN34_INTERNAL_94bcd9df_4_k_cu_1a926bc84cuda3std3__45__cpo4rendE)
_ZN34_INTERNAL_94bcd9df_4_k_cu_1a926bc84cuda3std3__45__cpo4rendE:
	.zero		1
	.type		_ZN34_INTERNAL_94bcd9df_4_k_cu_1a926bc84cuda3std6ranges3__45__cpo9iter_swapE,@object
	.size		_ZN34_INTERNAL_94bcd9df_4_k_cu_1a926bc84cuda3std6ranges3__45__cpo9iter_swapE,(_ZN34_INTERNAL_94bcd9df_4_k_cu_1a926bc84cuda3std3__48unexpectE - _ZN34_INTERNAL_94bcd9df_4_k_cu_1a926bc84cuda3std6ranges3__45__cpo9iter_swapE)
_ZN34_INTERNAL_94bcd9df_4_k_cu_1a926bc84cuda3std6ranges3__45__cpo9iter_swapE:
	.zero		1
	.type		_ZN34_INTERNAL_94bcd9df_4_k_cu_1a926bc84cuda3std3__48unexpectE,@object
	.size		_ZN34_INTERNAL_94bcd9df_4_k_cu_1a926bc84cuda3std3__48unexpectE,(_ZN34_INTERNAL_94bcd9df_4_k_cu_1a926bc86thrust24THRUST_300001_SM_1000_NS8cuda_cub3parE - _ZN34_INTERNAL_94bcd9df_4_k_cu_1a926bc84cuda3std3__48unexpectE)
_ZN34_INTERNAL_94bcd9df_4_k_cu_1a926bc84cuda3std3__48unexpectE:
	.zero		1
	.type		_ZN34_INTERNAL_94bcd9df_4_k_cu_1a926bc86thrust24THRUST_300001_SM_1000_NS8cuda_cub3parE,@object
	.size		_ZN34_INTERNAL_94bcd9df_4_k_cu_1a926bc86thrust24THRUST_300001_SM_1000_NS8cuda_cub3parE,(_ZN34_INTERNAL_94bcd9df_4_k_cu_1a926bc86thrust24THRUST_300001_SM_1000_NS12placeholders2_4E - _ZN34_INTERNAL_94bcd9df_4_k_cu_1a926bc86thrust24THRUST_300001_SM_1000_NS8cuda_cub3parE)
_ZN34_INTERNAL_94bcd9df_4_k_cu_1a926bc86thrust24THRUST_300001_SM_1000_NS8cuda_cub3parE:
	.zero		1
	.type		_ZN34_INTERNAL_94bcd9df_4_k_cu_1a926bc86thrust24THRUST_300001_SM_1000_NS12placeholders2_4E,@object
	.size		_ZN34_INTERNAL_94bcd9df_4_k_cu_1a926bc86thrust24THRUST_300001_SM_1000_NS12placeholders2_4E,(_ZN34_INTERNAL_94bcd9df_4_k_cu_1a926bc84cuda3std3__45__cpo4cendE - _ZN34_INTERNAL_94bcd9df_4_k_cu_1a926bc86thrust24THRUST_300001_SM_1000_NS12placeholders2_4E)
_ZN34_INTERNAL_94bcd9df_4_k_cu_1a926bc86thrust24THRUST_300001_SM_1000_NS12placeholders2_4E:
	.zero		1
	.type		_ZN34_INTERNAL_94bcd9df_4_k_cu_1a926bc84cuda3std3__45__cpo4cendE,@object
	.size		_ZN34_INTERNAL_94bcd9df_4_k_cu_1a926bc84cuda3std3__45__cpo4cendE,(_ZN34_INTERNAL_94bcd9df_4_k_cu_1a926bc84cuda3std6ranges3__45__cpo4cendE - _ZN34_INTERNAL_94bcd9df_4_k_cu_1a926bc84cuda3std3__45__cpo4cendE)
_ZN34_INTERNAL_94bcd9df_4_k_cu_1a926bc84cuda3std3__45__cpo4cendE:
	.zero		1
	.type		_ZN34_INTERNAL_94bcd9df_4_k_cu_1a926bc84cuda3std6ranges3__45__cpo4cendE,@object
	.size		_ZN34_INTERNAL_94bcd9df_4_k_cu_1a926bc84cuda3std6ranges3__45__cpo4cendE,(_ZN34_INTERNAL_94bcd9df_4_k_cu_1a926bc84cuda3std3__420unreachable_sentinelE - _ZN34_INTERNAL_94bcd9df_4_k_cu_1a926bc84cuda3std6ranges3__45__cpo4cendE)
_ZN34_INTERNAL_94bcd9df_4_k_cu_1a926bc84cuda3std6ranges3__45__cpo4cendE:
	.zero		1
	.type		_ZN34_INTERNAL_94bcd9df_4_k_cu_1a926bc84cuda3std3__420unreachable_sentinelE,@object
	.size		_ZN34_INTERNAL_94bcd9df_4_k_cu_1a926bc84cuda3std3__420unreachable_sentinelE,(_ZN34_INTERNAL_94bcd9df_4_k_cu_1a926bc84cuda3std6ranges3__45__cpo5ssizeE - _ZN34_INTERNAL_94bcd9df_4_k_cu_1a926bc84cuda3std3__420unreachable_sentinelE)
_ZN34_INTERNAL_94bcd9df_4_k_cu_1a926bc84cuda3std3__420unreachable_sentinelE:
	.zero		1
	.type		_ZN34_INTERNAL_94bcd9df_4_k_cu_1a926bc84cuda3std6ranges3__45__cpo5ssizeE,@object
	.size		_ZN34_INTERNAL_94bcd9df_4_k_cu_1a926bc84cuda3std6ranges3__45__cpo5ssizeE,(_ZN34_INTERNAL_94bcd9df_4_k_cu_1a926bc86thrust24THRUST_300001_SM_1000_NS12placeholders2_8E - _ZN34_INTERNAL_94bcd9df_4_k_cu_1a926bc84cuda3std6ranges3__45__cpo5ssizeE)
_ZN34_INTERNAL_94bcd9df_4_k_cu_1a926bc84cuda3std6ranges3__45__cpo5ssizeE:
	.zero		1
	.type		_ZN34_INTERNAL_94bcd9df_4_k_cu_1a926bc86thrust24THRUST_300001_SM_1000_NS12placeholders2_8E,@object
	.size		_ZN34_INTERNAL_94bcd9df_4_k_cu_1a926bc86thrust24THRUST_300001_SM_1000_NS12placeholders2_8E,(_ZN34_INTERNAL_94bcd9df_4_k_cu_1a926bc84cuda3std3__45__cpo5crendE - _ZN34_INTERNAL_94bcd9df_4_k_cu_1a926bc86thrust24THRUST_300001_SM_1000_NS12placeholders2_8E)
_ZN34_INTERNAL_94bcd9df_4_k_cu_1a926bc86thrust24THRUST_300001_SM_1000_NS12placeholders2_8E:
	.zero		1
	.type		_ZN34_INTERNAL_94bcd9df_4_k_cu_1a926bc84cuda3std3__45__cpo5crendE,@object
	.size		_ZN34_INTERNAL_94bcd9df_4_k_cu_1a926bc84cuda3std3__45__cpo5crendE,(_ZN34_INTERNAL_94bcd9df_4_k_cu_1a926bc84cuda3std6ranges3__45__cpo4prevE - _ZN34_INTERNAL_94bcd9df_4_k_cu_1a926bc84cuda3std3__45__cpo5crendE)
_ZN34_INTERNAL_94bcd9df_4_k_cu_1a926bc84cuda3std3__45__cpo5crendE:
	.zero		1
	.type		_ZN34_INTERNAL_94bcd9df_4_k_cu_1a926bc84cuda3std6ranges3__45__cpo4prevE,@object
	.size		_ZN34_INTERNAL_94bcd9df_4_k_cu_1a926bc84cuda3std6ranges3__45__cpo4prevE,(_ZN34_INTERNAL_94bcd9df_4_k_cu_1a926bc84cuda3std6ranges3__45__cpo9iter_moveE - _ZN34_INTERNAL_94bcd9df_4_k_cu_1a926bc84cuda3std6ranges3__45__cpo4prevE)
_ZN34_INTERNAL_94bcd9df_4_k_cu_1a926bc84cuda3std6ranges3__45__cpo4prevE:
	.zero		1
	.type		_ZN34_INTERNAL_94bcd9df_4_k_cu_1a926bc84cuda3std6ranges3__45__cpo9iter_moveE,@object
	.size		_ZN34_INTERNAL_94bcd9df_4_k_cu_1a926bc84cuda3std6ranges3__45__cpo9iter_moveE,(_ZN34_INTERNAL_94bcd9df_4_k_cu_1a926bc86thrust24THRUST_300001_SM_1000_NS6system6detail10sequential3seqE - _ZN34_INTERNAL_94bcd9df_4_k_cu_1a926bc84cuda3std6ranges3__45__cpo9iter_moveE)
_ZN34_INTERNAL_94bcd9df_4_k_cu_1a926bc84cuda3std6ranges3__45__cpo9iter_moveE:
	.zero		1
	.type		_ZN34_INTERNAL_94bcd9df_4_k_cu_1a926bc86thrust24THRUST_300001_SM_1000_NS6system6detail10sequential3seqE,@object
	.size		_ZN34_INTERNAL_94bcd9df_4_k_cu_1a926bc86thrust24THRUST_300001_SM_1000_NS6system6detail10sequential3seqE,(.L_31 - _ZN34_INTERNAL_94bcd9df_4_k_cu_1a926bc86thrust24THRUST_300001_SM_1000_NS6system6detail10sequential3seqE)
_ZN34_INTERNAL_94bcd9df_4_k_cu_1a926bc86thrust24THRUST_300001_SM_1000_NS6system6detail10sequential3seqE:
	.zero		1
.L_31:


//--------------------- .nv.constant0._ZN3cub18CUB_300001_SM_10006detail11EmptyKernelIvEEvv --------------------------
	.section	.nv.constant0._ZN3cub18CUB_300001_SM_10006detail11EmptyKernelIvEEvv,"a",@progbits
	.sectionflags	@""
	.align	4
.nv.constant0._ZN3cub18CUB_300001_SM_10006detail11EmptyKernelIvEEvv:
	.zero		896


//--------------------- .nv.constant0._Z9downsweepPf --------------------------
	.section	.nv.constant0._Z9downsweepPf,"a",@progbits
	.sectionflags	@""
	.align	4
.nv.constant0._Z9downsweepPf:
	.zero		904


//--------------------- .nv.constant0._Z7upsweepPfS_ii --------------------------
	.section	.nv.constant0._Z7upsweepPfS_ii,"a",@progbits
	.sectionflags	@""
	.align	4
.nv.constant0._Z7upsweepPfS_ii:
	.zero		920


//--------------------- .nv.constant0._Z13scat_part_sumPfS_ --------------------------
	.section	.nv.constant0._Z13scat_part_sumPfS_,"a",@progbits
	.sectionflags	@""
	.align	4
.nv.constant0._Z13scat_part_sumPfS_:
	.zero		912


//--------------------- .nv.constant0._Z10incl_pfsumPfi --------------------------
	.section	.nv.constant0._Z10incl_pfsumPfi,"a",@progbits
	.sectionflags	@""
	.align	4
.nv.constant0._Z10incl_pfsumPfi:
	.zero		908


//--------------------- SYMBOLS --------------------------

	.type		.nv.reservedSmem.offset0,@object
	.size		.nv.reservedSmem.offset0,0x4
